//
// Generated by NVIDIA NVVM Compiler
//
// Compiler Build ID: CL-36424714
// Cuda compilation tools, release 13.0, V13.0.88
// Based on NVVM 20.0.0
//

.version 9.0
.target sm_100
.address_size 64

	// .globl	_Z13threshold_onePfS_Piii

.visible .entry _Z13threshold_onePfS_Piii(
	.param .u64 .ptr .align 1 _Z13threshold_onePfS_Piii_param_0,
	.param .u64 .ptr .align 1 _Z13threshold_onePfS_Piii_param_1,
	.param .u64 .ptr .align 1 _Z13threshold_onePfS_Piii_param_2,
	.param .u32 _Z13threshold_onePfS_Piii_param_3,
	.param .u32 _Z13threshold_onePfS_Piii_param_4
)
{
	.reg .pred 	%p<4>;
	.reg .b32 	%r<8>;
	.reg .b32 	%f<2>;
	.reg .b64 	%rd<12>;

	ld.param.u64 	%rd1, [_Z13threshold_onePfS_Piii_param_0];
	ld.param.u64 	%rd2, [_Z13threshold_onePfS_Piii_param_1];
	ld.param.u64 	%rd3, [_Z13threshold_onePfS_Piii_param_2];
	ld.param.u32 	%r2, [_Z13threshold_onePfS_Piii_param_3];
	ld.param.u32 	%r3, [_Z13threshold_onePfS_Piii_param_4];
	cvta.to.global.u64 	%rd4, %rd3;
	mov.u32 	%r4, %ntid.x;
	mov.u32 	%r5, %ctaid.x;
	mov.u32 	%r6, %tid.x;
	mad.lo.s32 	%r1, %r4, %r5, %r6;
	setp.ge.u32 	%p1, %r1, %r3;
	mul.wide.u32 	%rd5, %r1, 4;
	add.s64 	%rd6, %rd4, %rd5;
	ld.global.u32 	%r7, [%rd6];
	setp.gt.s32 	%p2, %r7, %r2;
	or.pred  	%p3, %p1, %p2;
	@%p3 bra 	$L__BB0_2;
	cvta.to.global.u64 	%rd7, %rd1;
	cvta.to.global.u64 	%rd8, %rd2;
	add.s64 	%rd10, %rd7, %rd5;
	ld.global.f32 	%f1, [%rd10];
	add.s64 	%rd11, %rd8, %rd5;
	st.global.f32 	[%rd11], %f1;
$L__BB0_2:
	ret;

}
	// .globl	_Z9thresholdPfPiii
.visible .entry _Z9thresholdPfPiii(
	.param .u64 .ptr .align 1 _Z9thresholdPfPiii_param_0,
	.param .u64 .ptr .align 1 _Z9thresholdPfPiii_param_1,
	.param .u32 _Z9thresholdPfPiii_param_2,
	.param .u32 _Z9thresholdPfPiii_param_3
)
{
	.reg .pred 	%p<4>;
	.reg .b32 	%r<9>;
	.reg .b64 	%rd<9>;

	ld.param.u64 	%rd1, [_Z9thresholdPfPiii_param_0];
	ld.param.u64 	%rd2, [_Z9thresholdPfPiii_param_1];
	ld.param.u32 	%r2, [_Z9thresholdPfPiii_param_2];
	ld.param.u32 	%r3, [_Z9thresholdPfPiii_param_3];
	cvta.to.global.u64 	%rd3, %rd2;
	mov.u32 	%r4, %ntid.x;
	mov.u32 	%r5, %ctaid.x;
	mov.u32 	%r6, %tid.x;
	mad.lo.s32 	%r1, %r4, %r5, %r6;
	setp.ge.u32 	%p1, %r1, %r3;
	mul.wide.u32 	%rd4, %r1, 4;
	add.s64 	%rd5, %rd3, %rd4;
	ld.global.u32 	%r7, [%rd5];
	setp.le.s32 	%p2, %r7, %r2;
	or.pred  	%p3, %p1, %p2;
	@%p3 bra 	$L__BB1_2;
	cvta.to.global.u64 	%rd6, %rd1;
	add.s64 	%rd8, %rd6, %rd4;
	mov.b32 	%r8, 0;
	st.global.u32 	[%rd8], %r8;
$L__BB1_2:
	ret;

}
	// .globl	_Z21threshold_and_supportPfPiif
.visible .entry _Z21threshold_and_supportPfPiif(
	.param .u64 .ptr .align 1 _Z21threshold_and_supportPfPiif_param_0,
	.param .u64 .ptr .align 1 _Z21threshold_and_supportPfPiif_param_1,
	.param .u32 _Z21threshold_and_supportPfPiif_param_2,
	.param .f32 _Z21threshold_and_supportPfPiif_param_3
)
{
	.reg .pred 	%p<3>;
	.reg .b32 	%r<8>;
	.reg .b32 	%f<4>;
	.reg .b64 	%rd<9>;

	ld.param.u64 	%rd2, [_Z21threshold_and_supportPfPiif_param_0];
	ld.param.u64 	%rd3, [_Z21threshold_and_supportPfPiif_param_1];
	ld.param.u32 	%r2, [_Z21threshold_and_supportPfPiif_param_2];
	ld.param.f32 	%f1, [_Z21threshold_and_supportPfPiif_param_3];
	mov.u32 	%r3, %ntid.x;
	mov.u32 	%r4, %ctaid.x;
	mov.u32 	%r5, %tid.x;
	mad.lo.s32 	%r1, %r3, %r4, %r5;
	setp.ge.u32 	%p1, %r1, %r2;
	@%p1 bra 	$L__BB2_3;
	cvta.to.global.u64 	%rd4, %rd2;
	mul.wide.u32 	%rd5, %r1, 4;
	add.s64 	%rd1, %rd4, %rd5;
	ld.global.f32 	%f2, [%rd1];
	abs.f32 	%f3, %f2;
	setp.geu.f32 	%p2, %f3, %f1;
	@%p2 bra 	$L__BB2_3;
	mov.b32 	%r6, 0;
	st.global.u32 	[%rd1], %r6;
	cvta.to.global.u64 	%rd6, %rd3;
	add.s64 	%rd8, %rd6, %rd5;
	mov.b32 	%r7, 2;
	st.global.u32 	[%rd8], %r7;
$L__BB2_3:
	ret;

}
	// .globl	_Z17zero_vector_floatPfi
.visible .entry _Z17zero_vector_floatPfi(
	.param .u64 .ptr .align 1 _Z17zero_vector_floatPfi_param_0,
	.param .u32 _Z17zero_vector_floatPfi_param_1
)
{
	.reg .pred 	%p<2>;
	.reg .b32 	%r<7>;
	.reg .b64 	%rd<5>;

	ld.param.u64 	%rd1, [_Z17zero_vector_floatPfi_param_0];
	ld.param.u32 	%r2, [_Z17zero_vector_floatPfi_param_1];
	mov.u32 	%r3, %ntid.x;
	mov.u32 	%r4, %ctaid.x;
	mov.u32 	%r5, %tid.x;
	mad.lo.s32 	%r1, %r3, %r4, %r5;
	setp.ge.u32 	%p1, %r1, %r2;
	@%p1 bra 	$L__BB3_2;
	cvta.to.global.u64 	%rd2, %rd1;
	mul.wide.u32 	%rd3, %r1, 4;
	add.s64 	%rd4, %rd2, %rd3;
	mov.b32 	%r6, 0;
	st.global.u32 	[%rd4], %r6;
$L__BB3_2:
	ret;

}
	// .globl	_Z15zero_vector_intPii
.visible .entry _Z15zero_vector_intPii(
	.param .u64 .ptr .align 1 _Z15zero_vector_intPii_param_0,
	.param .u32 _Z15zero_vector_intPii_param_1
)
{
	.reg .pred 	%p<2>;
	.reg .b32 	%r<7>;
	.reg .b64 	%rd<5>;

	ld.param.u64 	%rd1, [_Z15zero_vector_intPii_param_0];
	ld.param.u32 	%r2, [_Z15zero_vector_intPii_param_1];
	mov.u32 	%r3, %ntid.x;
	mov.u32 	%r4, %ctaid.x;
	mov.u32 	%r5, %tid.x;
	mad.lo.s32 	%r1, %r3, %r4, %r5;
	setp.ge.u32 	%p1, %r1, %r2;
	@%p1 bra 	$L__BB4_2;
	cvta.to.global.u64 	%rd2, %rd1;
	mul.wide.u32 	%rd3, %r1, 4;
	add.s64 	%rd4, %rd2, %rd3;
	mov.b32 	%r6, 0;
	st.global.u32 	[%rd4], %r6;
$L__BB4_2:
	ret;

}
	// .globl	_Z16one_vector_floatPfi
.visible .entry _Z16one_vector_floatPfi(
	.param .u64 .ptr .align 1 _Z16one_vector_floatPfi_param_0,
	.param .u32 _Z16one_vector_floatPfi_param_1
)
{
	.reg .pred 	%p<2>;
	.reg .b32 	%r<7>;
	.reg .b64 	%rd<5>;

	ld.param.u64 	%rd1, [_Z16one_vector_floatPfi_param_0];
	ld.param.u32 	%r2, [_Z16one_vector_floatPfi_param_1];
	mov.u32 	%r3, %ntid.x;
	mov.u32 	%r4, %ctaid.x;
	mov.u32 	%r5, %tid.x;
	mad.lo.s32 	%r1, %r3, %r4, %r5;
	setp.ge.u32 	%p1, %r1, %r2;
	@%p1 bra 	$L__BB5_2;
	cvta.to.global.u64 	%rd2, %rd1;
	mul.wide.u32 	%rd3, %r1, 4;
	add.s64 	%rd4, %rd2, %rd3;
	mov.b32 	%r6, 1065353216;
	st.global.u32 	[%rd4], %r6;
$L__BB5_2:
	ret;

}
	// .globl	_Z14one_vector_intPii
.visible .entry _Z14one_vector_intPii(
	.param .u64 .ptr .align 1 _Z14one_vector_intPii_param_0,
	.param .u32 _Z14one_vector_intPii_param_1
)
{
	.reg .pred 	%p<2>;
	.reg .b32 	%r<7>;
	.reg .b64 	%rd<5>;

	ld.param.u64 	%rd1, [_Z14one_vector_intPii_param_0];
	ld.param.u32 	%r2, [_Z14one_vector_intPii_param_1];
	mov.u32 	%r3, %ntid.x;
	mov.u32 	%r4, %ctaid.x;
	mov.u32 	%r5, %tid.x;
	mad.lo.s32 	%r1, %r3, %r4, %r5;
	setp.ge.u32 	%p1, %r1, %r2;
	@%p1 bra 	$L__BB6_2;
	cvta.to.global.u64 	%rd2, %rd1;
	mul.wide.u32 	%rd3, %r1, 4;
	add.s64 	%rd4, %rd2, %rd3;
	mov.b32 	%r6, 1;
	st.global.u32 	[%rd4], %r6;
$L__BB6_2:
	ret;

}
	// .globl	_Z13LinearBinningPfPiS0_iiiff
.visible .entry _Z13LinearBinningPfPiS0_iiiff(
	.param .u64 .ptr .align 1 _Z13LinearBinningPfPiS0_iiiff_param_0,
	.param .u64 .ptr .align 1 _Z13LinearBinningPfPiS0_iiiff_param_1,
	.param .u64 .ptr .align 1 _Z13LinearBinningPfPiS0_iiiff_param_2,
	.param .u32 _Z13LinearBinningPfPiS0_iiiff_param_3,
	.param .u32 _Z13LinearBinningPfPiS0_iiiff_param_4,
	.param .u32 _Z13LinearBinningPfPiS0_iiiff_param_5,
	.param .f32 _Z13LinearBinningPfPiS0_iiiff_param_6,
	.param .f32 _Z13LinearBinningPfPiS0_iiiff_param_7
)
{
	.reg .pred 	%p<4>;
	.reg .b32 	%r<10>;
	.reg .b32 	%f<9>;
	.reg .b64 	%rd<15>;
	.reg .b64 	%fd<4>;

	ld.param.u64 	%rd3, [_Z13LinearBinningPfPiS0_iiiff_param_0];
	ld.param.u64 	%rd4, [_Z13LinearBinningPfPiS0_iiiff_param_1];
	ld.param.u64 	%rd2, [_Z13LinearBinningPfPiS0_iiiff_param_2];
	ld.param.u32 	%r3, [_Z13LinearBinningPfPiS0_iiiff_param_4];
	ld.param.u32 	%r4, [_Z13LinearBinningPfPiS0_iiiff_param_5];
	ld.param.f32 	%f2, [_Z13LinearBinningPfPiS0_iiiff_param_6];
	ld.param.f32 	%f3, [_Z13LinearBinningPfPiS0_iiiff_param_7];
	cvta.to.global.u64 	%rd1, %rd4;
	cvta.to.global.u64 	%rd5, %rd3;
	mov.u32 	%r5, %ntid.x;
	mov.u32 	%r6, %ctaid.x;
	mov.u32 	%r7, %tid.x;
	mad.lo.s32 	%r1, %r5, %r6, %r7;
	mul.wide.u32 	%rd6, %r1, 4;
	add.s64 	%rd7, %rd5, %rd6;
	ld.global.f32 	%f4, [%rd7];
	abs.f32 	%f1, %f4;
	setp.ge.u32 	%p1, %r1, %r4;
	@%p1 bra 	$L__BB7_5;
	cvt.f64.f32 	%fd1, %f1;
	cvt.f64.f32 	%fd2, %f3;
	mul.f64 	%fd3, %fd2, 0d3EB0C6F7A0B5ED8D;
	setp.geu.f64 	%p2, %fd3, %fd1;
	@%p2 bra 	$L__BB7_4;
	sub.f32 	%f6, %f3, %f1;
	mul.f32 	%f7, %f2, %f6;
	max.f32 	%f8, %f7, 0f00000000;
	cvt.rzi.s32.f32 	%r2, %f8;
	add.s64 	%rd11, %rd1, %rd6;
	st.global.u32 	[%rd11], %r2;
	setp.ge.s32 	%p3, %r2, %r3;
	@%p3 bra 	$L__BB7_5;
	cvta.to.global.u64 	%rd12, %rd2;
	mul.wide.s32 	%rd13, %r2, 4;
	add.s64 	%rd14, %rd12, %rd13;
	atom.global.add.u32 	%r9, [%rd14], 1;
	bra.uni 	$L__BB7_5;
$L__BB7_4:
	fma.rn.f32 	%f5, %f2, %f3, 0f3F800000;
	cvt.rzi.s32.f32 	%r8, %f5;
	add.s64 	%rd9, %rd1, %rd6;
	st.global.u32 	[%rd9], %r8;
$L__BB7_5:
	ret;

}
	// .globl	_Z14indexShiftDownPii
.visible .entry _Z14indexShiftDownPii(
	.param .u64 .ptr .align 1 _Z14indexShiftDownPii_param_0,
	.param .u32 _Z14indexShiftDownPii_param_1
)
{
	.reg .pred 	%p<2>;
	.reg .b32 	%r<8>;
	.reg .b64 	%rd<5>;

	ld.param.u64 	%rd1, [_Z14indexShiftDownPii_param_0];
	ld.param.u32 	%r2, [_Z14indexShiftDownPii_param_1];
	mov.u32 	%r3, %ntid.x;
	mov.u32 	%r4, %ctaid.x;
	mov.u32 	%r5, %tid.x;
	mad.lo.s32 	%r1, %r3, %r4, %r5;
	setp.ge.u32 	%p1, %r1, %r2;
	@%p1 bra 	$L__BB8_2;
	cvta.to.global.u64 	%rd2, %rd1;
	mul.wide.u32 	%rd3, %r1, 4;
	add.s64 	%rd4, %rd2, %rd3;
	ld.global.u32 	%r6, [%rd4];
	add.s32 	%r7, %r6, -1;
	st.global.u32 	[%rd4], %r7;
$L__BB8_2:
	ret;

}
	// .globl	_Z12joinSupportsPiS_iii
.visible .entry _Z12joinSupportsPiS_iii(
	.param .u64 .ptr .align 1 _Z12joinSupportsPiS_iii_param_0,
	.param .u64 .ptr .align 1 _Z12joinSupportsPiS_iii_param_1,
	.param .u32 _Z12joinSupportsPiS_iii_param_2,
	.param .u32 _Z12joinSupportsPiS_iii_param_3,
	.param .u32 _Z12joinSupportsPiS_iii_param_4
)
{
	.reg .pred 	%p<4>;
	.reg .b32 	%r<10>;
	.reg .b64 	%rd<9>;

	ld.param.u64 	%rd2, [_Z12joinSupportsPiS_iii_param_0];
	ld.param.u64 	%rd3, [_Z12joinSupportsPiS_iii_param_1];
	ld.param.u32 	%r2, [_Z12joinSupportsPiS_iii_param_2];
	ld.param.u32 	%r3, [_Z12joinSupportsPiS_iii_param_3];
	ld.param.u32 	%r4, [_Z12joinSupportsPiS_iii_param_4];
	mov.u32 	%r5, %ntid.x;
	mov.u32 	%r6, %ctaid.x;
	mov.u32 	%r7, %tid.x;
	mad.lo.s32 	%r1, %r5, %r6, %r7;
	setp.ge.u32 	%p1, %r1, %r4;
	@%p1 bra 	$L__BB9_4;
	cvta.to.global.u64 	%rd4, %rd3;
	mul.wide.u32 	%rd5, %r1, 4;
	add.s64 	%rd6, %rd4, %rd5;
	ld.global.u32 	%r8, [%rd6];
	setp.gt.s32 	%p2, %r8, %r3;
	@%p2 bra 	$L__BB9_4;
	cvta.to.global.u64 	%rd7, %rd2;
	add.s64 	%rd1, %rd7, %rd5;
	ld.global.u32 	%r9, [%rd1];
	setp.le.s32 	%p3, %r9, %r2;
	@%p3 bra 	$L__BB9_4;
	st.global.u32 	[%rd1], %r2;
$L__BB9_4:
	ret;

}
	// .globl	_Z13check_supportPfS_iPi
.visible .entry _Z13check_supportPfS_iPi(
	.param .u64 .ptr .align 1 _Z13check_supportPfS_iPi_param_0,
	.param .u64 .ptr .align 1 _Z13check_supportPfS_iPi_param_1,
	.param .u32 _Z13check_supportPfS_iPi_param_2,
	.param .u64 .ptr .align 1 _Z13check_supportPfS_iPi_param_3
)
{
	.reg .pred 	%p<5>;
	.reg .b32 	%r<8>;
	.reg .b32 	%f<4>;
	.reg .b64 	%rd<13>;

	ld.param.u64 	%rd3, [_Z13check_supportPfS_iPi_param_0];
	ld.param.u64 	%rd4, [_Z13check_supportPfS_iPi_param_1];
	ld.param.u32 	%r2, [_Z13check_supportPfS_iPi_param_2];
	ld.param.u64 	%rd5, [_Z13check_supportPfS_iPi_param_3];
	cvta.to.global.u64 	%rd1, %rd5;
	cvta.to.global.u64 	%rd2, %rd4;
	mov.u32 	%r3, %ntid.x;
	mov.u32 	%r4, %ctaid.x;
	mov.u32 	%r5, %tid.x;
	mad.lo.s32 	%r1, %r3, %r4, %r5;
	setp.ge.s32 	%p1, %r1, %r2;
	@%p1 bra 	$L__BB10_6;
	cvta.to.global.u64 	%rd6, %rd3;
	mul.wide.s32 	%rd7, %r1, 4;
	add.s64 	%rd8, %rd6, %rd7;
	ld.global.f32 	%f1, [%rd8];
	setp.eq.f32 	%p2, %f1, 0f00000000;
	@%p2 bra 	$L__BB10_4;
	add.s64 	%rd12, %rd2, %rd7;
	ld.global.f32 	%f3, [%rd12];
	setp.eq.f32 	%p4, %f3, 0f00000000;
	@%p4 bra 	$L__BB10_6;
	atom.global.add.u32 	%r7, [%rd1], 1;
	bra.uni 	$L__BB10_6;
$L__BB10_4:
	add.s64 	%rd10, %rd2, %rd7;
	ld.global.f32 	%f2, [%rd10];
	setp.neu.f32 	%p3, %f2, 0f00000000;
	@%p3 bra 	$L__BB10_6;
	atom.global.add.u32 	%r6, [%rd1+4], 1;
$L__BB10_6:
	ret;

}
	// .globl	_Z13magnitudeCopyPfS_i
.visible .entry _Z13magnitudeCopyPfS_i(
	.param .u64 .ptr .align 1 _Z13magnitudeCopyPfS_i_param_0,
	.param .u64 .ptr .align 1 _Z13magnitudeCopyPfS_i_param_1,
	.param .u32 _Z13magnitudeCopyPfS_i_param_2
)
{
	.reg .pred 	%p<2>;
	.reg .b32 	%r<6>;
	.reg .b32 	%f<3>;
	.reg .b64 	%rd<8>;

	ld.param.u64 	%rd1, [_Z13magnitudeCopyPfS_i_param_0];
	ld.param.u64 	%rd2, [_Z13magnitudeCopyPfS_i_param_1];
	ld.param.u32 	%r2, [_Z13magnitudeCopyPfS_i_param_2];
	mov.u32 	%r3, %ntid.x;
	mov.u32 	%r4, %ctaid.x;
	mov.u32 	%r5, %tid.x;
	mad.lo.s32 	%r1, %r3, %r4, %r5;
	setp.ge.u32 	%p1, %r1, %r2;
	@%p1 bra 	$L__BB11_2;
	cvta.to.global.u64 	%rd3, %rd2;
	cvta.to.global.u64 	%rd4, %rd1;
	mul.wide.u32 	%rd5, %r1, 4;
	add.s64 	%rd6, %rd3, %rd5;
	ld.global.f32 	%f1, [%rd6];
	abs.f32 	%f2, %f1;
	add.s64 	%rd7, %rd4, %rd5;
	st.global.f32 	[%rd7], %f2;
$L__BB11_2:
	ret;

}


// ===== COMPILED SASS (sm_100) =====

	.target	sm_100

	.elftype	@"ET_EXEC"


//--------------------- .note.nv.tkinfo           --------------------------
	.section	.note.nv.tkinfo,"",@"SHT_NOTE"
	.sectionflags	@"SHF_NOTE_NV_TKINFO"
	.tkinfo
        /*0018*/ 	.word	0x00000002
        /*0030*/ 	.string	""
        /*0030*/ 	.string	"ptxas"
        /*0030*/ 	.string	"Cuda compilation tools, release 13.0, V13.0.88"
        /*0030*/ 	.string	"Build cuda_13.0.r13.0/compiler.36424714_0"
        /*0030*/ 	.string	"-arch sm_100 -m 64 "



//--------------------- .note.nv.cuinfo           --------------------------
	.section	.note.nv.cuinfo,"",@"SHT_NOTE"
	.sectionflags	@"SHF_NOTE_NV_CUINFO"
        /*0018*/ 	.short	0x0002
        /*001a*/ 	.short	0x0064
        /*001c*/ 	.short	0x0082
	.zero		2


//--------------------- .nv.info                  --------------------------
	.section	.nv.info,"",@"SHT_CUDA_INFO"
	.align	4


	//----- nvinfo : EIATTR_REGCOUNT
	.align		4
        /*0000*/ 	.byte	0x04, 0x2f
        /*0002*/ 	.short	(.L_1 - .L_0)
	.align		4
.L_0:
        /*0004*/ 	.word	index@(_Z13threshold_onePfS_Piii)
        /*0008*/ 	.word	0x0000000a


	//----- nvinfo : EIATTR_FRAME_SIZE
	.align		4
.L_1:
        /*000c*/ 	.byte	0x04, 0x11
        /*000e*/ 	.short	(.L_3 - .L_2)
	.align		4
.L_2:
        /*0010*/ 	.word	index@(_Z13threshold_onePfS_Piii)
        /*0014*/ 	.word	0x00000000


	//----- nvinfo : EIATTR_REGCOUNT
	.align		4
.L_3:
        /*0018*/ 	.byte	0x04, 0x2f
        /*001a*/ 	.short	(.L_5 - .L_4)
	.align		4
.L_4:
        /*001c*/ 	.word	index@(_Z9thresholdPfPiii)
        /*0020*/ 	.word	0x00000008


	//----- nvinfo : EIATTR_FRAME_SIZE
	.align		4
.L_5:
        /*0024*/ 	.byte	0x04, 0x11
        /*0026*/ 	.short	(.L_7 - .L_6)
	.align		4
.L_6:
        /*0028*/ 	.word	index@(_Z9thresholdPfPiii)
        /*002c*/ 	.word	0x00000000


	//----- nvinfo : EIATTR_REGCOUNT
	.align		4
.L_7:
        /*0030*/ 	.byte	0x04, 0x2f
        /*0032*/ 	.short	(.L_9 - .L_8)
	.align		4
.L_8:
        /*0034*/ 	.word	index@(_Z21threshold_and_supportPfPiif)
        /*0038*/ 	.word	0x0000000c


	//----- nvinfo : EIATTR_FRAME_SIZE
	.align		4
.L_9:
        /*003c*/ 	.byte	0x04, 0x11
        /*003e*/ 	.short	(.L_11 - .L_10)
	.align		4
.L_10:
        /*0040*/ 	.word	index@(_Z21threshold_and_supportPfPiif)
        /*0044*/ 	.word	0x00000000


	//----- nvinfo : EIATTR_REGCOUNT
	.align		4
.L_11:
        /*0048*/ 	.byte	0x04, 0x2f
        /*004a*/ 	.short	(.L_13 - .L_12)
	.align		4
.L_12:
        /*004c*/ 	.word	index@(_Z17zero_vector_floatPfi)
        /*0050*/ 	.word	0x00000008


	//----- nvinfo : EIATTR_FRAME_SIZE
	.align		4
.L_13:
        /*0054*/ 	.byte	0x04, 0x11
        /*0056*/ 	.short	(.L_15 - .L_14)
	.align		4
.L_14:
        /*0058*/ 	.word	index@(_Z17zero_vector_floatPfi)
        /*005c*/ 	.word	0x00000000


	//----- nvinfo : EIATTR_REGCOUNT
	.align		4
.L_15:
        /*0060*/ 	.byte	0x04, 0x2f
        /*0062*/ 	.short	(.L_17 - .L_16)
	.align		4
.L_16:
        /*0064*/ 	.word	index@(_Z15zero_vector_intPii)
        /*0068*/ 	.word	0x00000008


	//----- nvinfo : EIATTR_FRAME_SIZE
	.align		4
.L_17:
        /*006c*/ 	.byte	0x04, 0x11
        /*006e*/ 	.short	(.L_19 - .L_18)
	.align		4
.L_18:
        /*0070*/ 	.word	index@(_Z15zero_vector_intPii)
        /*0074*/ 	.word	0x00000000


	//----- nvinfo : EIATTR_REGCOUNT
	.align		4
.L_19:
        /*0078*/ 	.byte	0x04, 0x2f
        /*007a*/ 	.short	(.L_21 - .L_20)
	.align		4
.L_20:
        /*007c*/ 	.word	index@(_Z16one_vector_floatPfi)
        /*0080*/ 	.word	0x0000000a


	//----- nvinfo : EIATTR_FRAME_SIZE
	.align		4
.L_21:
        /*0084*/ 	.byte	0x04, 0x11
        /*0086*/ 	.short	(.L_23 - .L_22)
	.align		4
.L_22:
        /*0088*/ 	.word	index@(_Z16one_vector_floatPfi)
        /*008c*/ 	.word	0x00000000


	//----- nvinfo : EIATTR_REGCOUNT
	.align		4
.L_23:
        /*0090*/ 	.byte	0x04, 0x2f
        /*0092*/ 	.short	(.L_25 - .L_24)
	.align		4
.L_24:
        /*0094*/ 	.word	index@(_Z14one_vector_intPii)
        /*0098*/ 	.word	0x0000000a


	//----- nvinfo : EIATTR_FRAME_SIZE
	.align		4
.L_25:
        /*009c*/ 	.byte	0x04, 0x11
        /*009e*/ 	.short	(.L_27 - .L_26)
	.align		4
.L_26:
        /*00a0*/ 	.word	index@(_Z14one_vector_intPii)
        /*00a4*/ 	.word	0x00000000


	//----- nvinfo : EIATTR_REGCOUNT
	.align		4
.L_27:
        /*00a8*/ 	.byte	0x04, 0x2f
        /*00aa*/ 	.short	(.L_29 - .L_28)
	.align		4
.L_28:
        /*00ac*/ 	.word	index@(_Z13LinearBinningPfPiS0_iiiff)
        /*00b0*/ 	.word	0x0000000e


	//----- nvinfo : EIATTR_FRAME_SIZE
	.align		4
.L_29:
        /*00b4*/ 	.byte	0x04, 0x11
        /*00b6*/ 	.short	(.L_31 - .L_30)
	.align		4
.L_30:
        /*00b8*/ 	.word	index@(_Z13LinearBinningPfPiS0_iiiff)
        /*00bc*/ 	.word	0x00000000


	//----- nvinfo : EIATTR_REGCOUNT
	.align		4
.L_31:
        /*00c0*/ 	.byte	0x04, 0x2f
        /*00c2*/ 	.short	(.L_33 - .L_32)
	.align		4
.L_32:
        /*00c4*/ 	.word	index@(_Z14indexShiftDownPii)
        /*00c8*/ 	.word	0x00000008


	//----- nvinfo : EIATTR_FRAME_SIZE
	.align		4
.L_33:
        /*00cc*/ 	.byte	0x04, 0x11
        /*00ce*/ 	.short	(.L_35 - .L_34)
	.align		4
.L_34:
        /*00d0*/ 	.word	index@(_Z14indexShiftDownPii)
        /*00d4*/ 	.word	0x00000000


	//----- nvinfo : EIATTR_REGCOUNT
	.align		4
.L_35:
        /*00d8*/ 	.byte	0x04, 0x2f
        /*00da*/ 	.short	(.L_37 - .L_36)
	.align		4
.L_36:
        /*00dc*/ 	.word	index@(_Z12joinSupportsPiS_iii)
        /*00e0*/ 	.word	0x00000008


	//----- nvinfo : EIATTR_FRAME_SIZE
	.align		4
.L_37:
        /*00e4*/ 	.byte	0x04, 0x11
        /*00e6*/ 	.short	(.L_39 - .L_38)
	.align		4
.L_38:
        /*00e8*/ 	.word	index@(_Z12joinSupportsPiS_iii)
        /*00ec*/ 	.word	0x00000000


	//----- nvinfo : EIATTR_REGCOUNT
	.align		4
.L_39:
        /*00f0*/ 	.byte	0x04, 0x2f
        /*00f2*/ 	.short	(.L_41 - .L_40)
	.align		4
.L_40:
        /*00f4*/ 	.word	index@(_Z13check_supportPfS_iPi)
        /*00f8*/ 	.word	0x00000008


	//----- nvinfo : EIATTR_FRAME_SIZE
	.align		4
.L_41:
        /*00fc*/ 	.byte	0x04, 0x11
        /*00fe*/ 	.short	(.L_43 - .L_42)
	.align		4
.L_42:
        /*0100*/ 	.word	index@(_Z13check_supportPfS_iPi)
        /*0104*/ 	.word	0x00000000


	//----- nvinfo : EIATTR_REGCOUNT
	.align		4
.L_43:
        /*0108*/ 	.byte	0x04, 0x2f
        /*010a*/ 	.short	(.L_45 - .L_44)
	.align		4
.L_44:
        /*010c*/ 	.word	index@(_Z13magnitudeCopyPfS_i)
        /*0110*/ 	.word	0x0000000a


	//----- nvinfo : EIATTR_FRAME_SIZE
	.align		4
.L_45:
        /*0114*/ 	.byte	0x04, 0x11
        /*0116*/ 	.short	(.L_47 - .L_46)
	.align		4
.L_46:
        /*0118*/ 	.word	index@(_Z13magnitudeCopyPfS_i)
        /*011c*/ 	.word	0x00000000


	//----- nvinfo : EIATTR_MIN_STACK_SIZE
	.align		4
.L_47:
        /*0120*/ 	.byte	0x04, 0x12
        /*0122*/ 	.short	(.L_49 - .L_48)
	.align		4
.L_48:
        /*0124*/ 	.word	index@(_Z13magnitudeCopyPfS_i)
        /*0128*/ 	.word	0x00000000


	//----- nvinfo : EIATTR_MIN_STACK_SIZE
	.align		4
.L_49:
        /*012c*/ 	.byte	0x04, 0x12
        /*012e*/ 	.short	(.L_51 - .L_50)
	.align		4
.L_50:
        /*0130*/ 	.word	index@(_Z13check_supportPfS_iPi)
        /*0134*/ 	.word	0x00000000


	//----- nvinfo : EIATTR_MIN_STACK_SIZE
	.align		4
.L_51:
        /*0138*/ 	.byte	0x04, 0x12
        /*013a*/ 	.short	(.L_53 - .L_52)
	.align		4
.L_52:
        /*013c*/ 	.word	index@(_Z12joinSupportsPiS_iii)
        /*0140*/ 	.word	0x00000000


	//----- nvinfo : EIATTR_MIN_STACK_SIZE
	.align		4
.L_53:
        /*0144*/ 	.byte	0x04, 0x12
        /*0146*/ 	.short	(.L_55 - .L_54)
	.align		4
.L_54:
        /*0148*/ 	.word	index@(_Z14indexShiftDownPii)
        /*014c*/ 	.word	0x00000000


	//----- nvinfo : EIATTR_MIN_STACK_SIZE
	.align		4
.L_55:
        /*0150*/ 	.byte	0x04, 0x12
        /*0152*/ 	.short	(.L_57 - .L_56)
	.align		4
.L_56:
        /*0154*/ 	.word	index@(_Z13LinearBinningPfPiS0_iiiff)
        /*0158*/ 	.word	0x00000000


	//----- nvinfo : EIATTR_MIN_STACK_SIZE
	.align		4
.L_57:
        /*015c*/ 	.byte	0x04, 0x12
        /*015e*/ 	.short	(.L_59 - .L_58)
	.align		4
.L_58:
        /*0160*/ 	.word	index@(_Z14one_vector_intPii)
        /*0164*/ 	.word	0x00000000


	//----- nvinfo : EIATTR_MIN_STACK_SIZE
	.align		4
.L_59:
        /*0168*/ 	.byte	0x04, 0x12
        /*016a*/ 	.short	(.L_61 - .L_60)
	.align		4
.L_60:
        /*016c*/ 	.word	index@(_Z16one_vector_floatPfi)
        /*0170*/ 	.word	0x00000000


	//----- nvinfo : EIATTR_MIN_STACK_SIZE
	.align		4
.L_61:
        /*0174*/ 	.byte	0x04, 0x12
        /*0176*/ 	.short	(.L_63 - .L_62)
	.align		4
.L_62:
        /*0178*/ 	.word	index@(_Z15zero_vector_intPii)
        /*017c*/ 	.word	0x00000000


	//----- nvinfo : EIATTR_MIN_STACK_SIZE
	.align		4
.L_63:
        /*0180*/ 	.byte	0x04, 0x12
        /*0182*/ 	.short	(.L_65 - .L_64)
	.align		4
.L_64:
        /*0184*/ 	.word	index@(_Z17zero_vector_floatPfi)
        /*0188*/ 	.word	0x00000000


	//----- nvinfo : EIATTR_MIN_STACK_SIZE
	.align		4
.L_65:
        /*018c*/ 	.byte	0x04, 0x12
        /*018e*/ 	.short	(.L_67 - .L_66)
	.align		4
.L_66:
        /*0190*/ 	.word	index@(_Z21threshold_and_supportPfPiif)
        /*0194*/ 	.word	0x00000000


	//----- nvinfo : EIATTR_MIN_STACK_SIZE
	.align		4
.L_67:
        /*0198*/ 	.byte	0x04, 0x12
        /*019a*/ 	.short	(.L_69 - .L_68)
	.align		4
.L_68:
        /*019c*/ 	.word	index@(_Z9thresholdPfPiii)
        /*01a0*/ 	.word	0x00000000


	//----- nvinfo : EIATTR_MIN_STACK_SIZE
	.align		4
.L_69:
        /*01a4*/ 	.byte	0x04, 0x12
        /*01a6*/ 	.short	(.L_71 - .L_70)
	.align		4
.L_70:
        /*01a8*/ 	.word	index@(_Z13threshold_onePfS_Piii)
        /*01ac*/ 	.word	0x00000000
.L_71:


//--------------------- .nv.compat                --------------------------
	.section	.nv.compat,"",@"SHT_CUDA_COMPAT_INFO"
	.align	4
        /*0000*/ 	.byte	0x02, 0x09, 0x00, 0x00, 0x02, 0x02, 0x01, 0x00, 0x02, 0x05, 0x05, 0x00, 0x03, 0x07, 0x01, 0x01
        /*0010*/ 	.byte	0x02, 0x03, 0x00, 0x00, 0x02, 0x06, 0x01, 0x00, 0x04, 0x0b, 0x08, 0x00, 0x01, 0x00, 0x00, 0x00
        /*0020*/ 	.byte	0x00, 0x00, 0x00, 0x00


//--------------------- .nv.info._Z13magnitudeCopyPfS_i --------------------------
	.section	.nv.info._Z13magnitudeCopyPfS_i,"",@"SHT_CUDA_INFO"
	.sectionflags	@""
	.align	4


	//----- nvinfo : EIATTR_CUDA_API_VERSION
	.align		4
        /*0000*/ 	.byte	0x04, 0x37
        /*0002*/ 	.short	(.L_73 - .L_72)
.L_72:
        /*0004*/ 	.word	0x00000082


	//----- nvinfo : EIATTR_KPARAM_INFO
	.align		4
.L_73:
        /*0008*/ 	.byte	0x04, 0x17
        /*000a*/ 	.short	(.L_75 - .L_74)
.L_74:
        /*000c*/ 	.word	0x00000000
        /*0010*/ 	.short	0x0002
        /*0012*/ 	.short	0x0010
        /*0014*/ 	.byte	0x00, 0xf0, 0x11, 0x00


	//----- nvinfo : EIATTR_KPARAM_INFO
	.align		4
.L_75:
        /*0018*/ 	.byte	0x04, 0x17
        /*001a*/ 	.short	(.L_77 - .L_76)
.L_76:
        /*001c*/ 	.word	0x00000000
        /*0020*/ 	.short	0x0001
        /*0022*/ 	.short	0x0008
        /*0024*/ 	.byte	0x00, 0xf5, 0x21, 0x00


	//----- nvinfo : EIATTR_KPARAM_INFO
	.align		4
.L_77:
        /*0028*/ 	.byte	0x04, 0x17
        /*002a*/ 	.short	(.L_79 - .L_78)
.L_78:
        /*002c*/ 	.word	0x00000000
        /*0030*/ 	.short	0x0000
        /*0032*/ 	.short	0x0000
        /*0034*/ 	.byte	0x00, 0xf5, 0x21, 0x00


	//----- nvinfo : EIATTR_SPARSE_MMA_MASK
	.align		4
.L_79:
        /*0038*/ 	.byte	0x03, 0x50
        /*003a*/ 	.short	0x0000


	//----- nvinfo : EIATTR_MAXREG_COUNT
	.align		4
        /*003c*/ 	.byte	0x03, 0x1b
        /*003e*/ 	.short	0x00ff


	//----- nvinfo : EIATTR_MERCURY_ISA_VERSION
	.align		4
        /*0040*/ 	.byte	0x03, 0x5f
        /*0042*/ 	.short	0x0101


	//----- nvinfo : EIATTR_VRC_CTA_INIT_COUNT
	.align		4
        /*0044*/ 	.byte	0x02, 0x4a
	.zero		1
	.zero		1


	//----- nvinfo : EIATTR_EXIT_INSTR_OFFSETS
	.align		4
        /*0048*/ 	.byte	0x04, 0x1c
        /*004a*/ 	.short	(.L_81 - .L_80)


	//   ....[0]....
.L_80:
        /*004c*/ 	.word	0x00000070


	//   ....[1]....
        /*0050*/ 	.word	0x00000100


	//----- nvinfo : EIATTR_CBANK_PARAM_SIZE
	.align		4
.L_81:
        /*0054*/ 	.byte	0x03, 0x19
        /*0056*/ 	.short	0x0014


	//----- nvinfo : EIATTR_PARAM_CBANK
	.align		4
        /*0058*/ 	.byte	0x04, 0x0a
        /*005a*/ 	.short	(.L_83 - .L_82)
	.align		4
.L_82:
        /*005c*/ 	.word	index@(.nv.constant0._Z13magnitudeCopyPfS_i)
        /*0060*/ 	.short	0x0380
        /*0062*/ 	.short	0x0014


	//----- nvinfo : EIATTR_SW_WAR
	.align		4
.L_83:
        /*0064*/ 	.byte	0x04, 0x36
        /*0066*/ 	.short	(.L_85 - .L_84)
.L_84:
        /*0068*/ 	.word	0x00000008
.L_85:


//--------------------- .nv.info._Z13check_supportPfS_iPi --------------------------
	.section	.nv.info._Z13check_supportPfS_iPi,"",@"SHT_CUDA_INFO"
	.sectionflags	@""
	.align	4


	//----- nvinfo : EIATTR_CUDA_API_VERSION
	.align		4
        /*0000*/ 	.byte	0x04, 0x37
        /*0002*/ 	.short	(.L_87 - .L_86)
.L_86:
        /*0004*/ 	.word	0x00000082


	//----- nvinfo : EIATTR_KPARAM_INFO
	.align		4
.L_87:
        /*0008*/ 	.byte	0x04, 0x17
        /*000a*/ 	.short	(.L_89 - .L_88)
.L_88:
        /*000c*/ 	.word	0x00000000
        /*0010*/ 	.short	0x0003
        /*0012*/ 	.short	0x0018
        /*0014*/ 	.byte	0x00, 0xf5, 0x21, 0x00


	//----- nvinfo : EIATTR_KPARAM_INFO
	.align		4
.L_89:
        /*0018*/ 	.byte	0x04, 0x17
        /*001a*/ 	.short	(.L_91 - .L_90)
.L_90:
        /*001c*/ 	.word	0x00000000
        /*0020*/ 	.short	0x0002
        /*0022*/ 	.short	0x0010
        /*0024*/ 	.byte	0x00, 0xf0, 0x11, 0x00


	//----- nvinfo : EIATTR_KPARAM_INFO
	.align		4
.L_91:
        /*0028*/ 	.byte	0x04, 0x17
        /*002a*/ 	.short	(.L_93 - .L_92)
.L_92:
        /*002c*/ 	.word	0x00000000
        /*0030*/ 	.short	0x0001
        /*0032*/ 	.short	0x0008
        /*0034*/ 	.byte	0x00, 0xf5, 0x21, 0x00


	//----- nvinfo : EIATTR_KPARAM_INFO
	.align		4
.L_93:
        /*0038*/ 	.byte	0x04, 0x17
        /*003a*/ 	.short	(.L_95 - .L_94)
.L_94:
        /*003c*/ 	.word	0x00000000
        /*0040*/ 	.short	0x0000
        /*0042*/ 	.short	0x0000
        /*0044*/ 	.byte	0x00, 0xf5, 0x21, 0x00


	//----- nvinfo : EIATTR_SPARSE_MMA_MASK
	.align		4
.L_95:
        /*0048*/ 	.byte	0x03, 0x50
        /*004a*/ 	.short	0x0000


	//----- nvinfo : EIATTR_MAXREG_COUNT
	.align		4
        /*004c*/ 	.byte	0x03, 0x1b
        /*004e*/ 	.short	0x00ff


	//----- nvinfo : EIATTR_MERCURY_ISA_VERSION
	.align		4
        /*0050*/ 	.byte	0x03, 0x5f
        /*0052*/ 	.short	0x0101


	//----- nvinfo : EIATTR_INT_WARP_WIDE_INSTR_OFFSETS
	.align		4
        /*0054*/ 	.byte	0x04, 0x31
        /*0056*/ 	.short	(.L_97 - .L_96)


	//   ....[0]....
.L_96:
        /*0058*/ 	.word	0x00000150


	//   ....[1]....
        /*005c*/ 	.word	0x00000220


	//----- nvinfo : EIATTR_VRC_CTA_INIT_COUNT
	.align		4
.L_97:
        /*0060*/ 	.byte	0x02, 0x4a
	.zero		1
	.zero		1


	//----- nvinfo : EIATTR_EXIT_INSTR_OFFSETS
	.align		4
        /*0064*/ 	.byte	0x04, 0x1c
        /*0066*/ 	.short	(.L_99 - .L_98)


	//   ....[0]....
.L_98:
        /*0068*/ 	.word	0x00000070


	//   ....[1]....
        /*006c*/ 	.word	0x00000120


	//   ....[2]....
        /*0070*/ 	.word	0x000001a0


	//   ....[3]....
        /*0074*/ 	.word	0x000001f0


	//   ....[4]....
        /*0078*/ 	.word	0x000002b0


	//----- nvinfo : EIATTR_CRS_STACK_SIZE
	.align		4
.L_99:
        /*007c*/ 	.byte	0x04, 0x1e
        /*007e*/ 	.short	(.L_101 - .L_100)
.L_100:
        /*0080*/ 	.word	0x00000000


	//----- nvinfo : EIATTR_CBANK_PARAM_SIZE
	.align		4
.L_101:
        /*0084*/ 	.byte	0x03, 0x19
        /*0086*/ 	.short	0x0020


	//----- nvinfo : EIATTR_PARAM_CBANK
	.align		4
        /*0088*/ 	.byte	0x04, 0x0a
        /*008a*/ 	.short	(.L_103 - .L_102)
	.align		4
.L_102:
        /*008c*/ 	.word	index@(.nv.constant0._Z13check_supportPfS_iPi)
        /*0090*/ 	.short	0x0380
        /*0092*/ 	.short	0x0020


	//----- nvinfo : EIATTR_SW_WAR
	.align		4
.L_103:
        /*0094*/ 	.byte	0x04, 0x36
        /*0096*/ 	.short	(.L_105 - .L_104)
.L_104:
        /*0098*/ 	.word	0x00000008
.L_105:


//--------------------- .nv.info._Z12joinSupportsPiS_iii --------------------------
	.section	.nv.info._Z12joinSupportsPiS_iii,"",@"SHT_CUDA_INFO"
	.sectionflags	@""
	.align	4


	//----- nvinfo : EIATTR_CUDA_API_VERSION
	.align		4
        /*0000*/ 	.byte	0x04, 0x37
        /*0002*/ 	.short	(.L_107 - .L_106)
.L_106:
        /*0004*/ 	.word	0x00000082


	//----- nvinfo : EIATTR_KPARAM_INFO
	.align		4
.L_107:
        /*0008*/ 	.byte	0x04, 0x17
        /*000a*/ 	.short	(.L_109 - .L_108)
.L_108:
        /*000c*/ 	.word	0x00000000
        /*0010*/ 	.short	0x0004
        /*0012*/ 	.short	0x0018
        /*0014*/ 	.byte	0x00, 0xf0, 0x11, 0x00


	//----- nvinfo : EIATTR_KPARAM_INFO
	.align		4
.L_109:
        /*0018*/ 	.byte	0x04, 0x17
        /*001a*/ 	.short	(.L_111 - .L_110)
.L_110:
        /*001c*/ 	.word	0x00000000
        /*0020*/ 	.short	0x0003
        /*0022*/ 	.short	0x0014
        /*0024*/ 	.byte	0x00, 0xf0, 0x11, 0x00


	//----- nvinfo : EIATTR_KPARAM_INFO
	.align		4
.L_111:
        /*0028*/ 	.byte	0x04, 0x17
        /*002a*/ 	.short	(.L_113 - .L_112)
.L_112:
        /*002c*/ 	.word	0x00000000
        /*0030*/ 	.short	0x0002
        /*0032*/ 	.short	0x0010
        /*0034*/ 	.byte	0x00, 0xf0, 0x11, 0x00


	//----- nvinfo : EIATTR_KPARAM_INFO
	.align		4
.L_113:
        /*0038*/ 	.byte	0x04, 0x17
        /*003a*/ 	.short	(.L_115 - .L_114)
.L_114:
        /*003c*/ 	.word	0x00000000
        /*0040*/ 	.short	0x0001
        /*0042*/ 	.short	0x0008
        /*0044*/ 	.byte	0x00, 0xf5, 0x21, 0x00


	//----- nvinfo : EIATTR_KPARAM_INFO
	.align		4
.L_115:
        /*0048*/ 	.byte	0x04, 0x17
        /*004a*/ 	.short	(.L_117 - .L_116)
.L_116:
        /*004c*/ 	.word	0x00000000
        /*0050*/ 	.short	0x0000
        /*0052*/ 	.short	0x0000
        /*0054*/ 	.byte	0x00, 0xf5, 0x21, 0x00


	//----- nvinfo : EIATTR_SPARSE_MMA_MASK
	.align		4
.L_117:
        /*0058*/ 	.byte	0x03, 0x50
        /*005a*/ 	.short	0x0000


	//----- nvinfo : EIATTR_MAXREG_COUNT
	.align		4
        /*005c*/ 	.byte	0x03, 0x1b
        /*005e*/ 	.short	0x00ff


	//----- nvinfo : EIATTR_MERCURY_ISA_VERSION
	.align		4
        /*0060*/ 	.byte	0x03, 0x5f
        /*0062*/ 	.short	0x0101


	//----- nvinfo : EIATTR_VRC_CTA_INIT_COUNT
	.align		4
        /*0064*/ 	.byte	0x02, 0x4a
	.zero		1
	.zero		1


	//----- nvinfo : EIATTR_EXIT_INSTR_OFFSETS
	.align		4
        /*0068*/ 	.byte	0x04, 0x1c
        /*006a*/ 	.short	(.L_119 - .L_118)


	//   ....[0]....
.L_118:
        /*006c*/ 	.word	0x00000070


	//   ....[1]....
        /*0070*/ 	.word	0x000000e0


	//   ....[2]....
        /*0074*/ 	.word	0x00000140


	//   ....[3]....
        /*0078*/ 	.word	0x00000160


	//----- nvinfo : EIATTR_CBANK_PARAM_SIZE
	.align		4
.L_119:
        /*007c*/ 	.byte	0x03, 0x19
        /*007e*/ 	.short	0x001c


	//----- nvinfo : EIATTR_PARAM_CBANK
	.align		4
        /*0080*/ 	.byte	0x04, 0x0a
        /*0082*/ 	.short	(.L_121 - .L_120)
	.align		4
.L_120:
        /*0084*/ 	.word	index@(.nv.constant0._Z12joinSupportsPiS_iii)
        /*0088*/ 	.short	0x0380
        /*008a*/ 	.short	0x001c


	//----- nvinfo : EIATTR_SW_WAR
	.align		4
.L_121:
        /*008c*/ 	.byte	0x04, 0x36
        /*008e*/ 	.short	(.L_123 - .L_122)
.L_122:
        /*0090*/ 	.word	0x00000008
.L_123:


//--------------------- .nv.info._Z14indexShiftDownPii --------------------------
	.section	.nv.info._Z14indexShiftDownPii,"",@"SHT_CUDA_INFO"
	.sectionflags	@""
	.align	4


	//----- nvinfo : EIATTR_CUDA_API_VERSION
	.align		4
        /*0000*/ 	.byte	0x04, 0x37
        /*0002*/ 	.short	(.L_125 - .L_124)
.L_124:
        /*0004*/ 	.word	0x00000082


	//----- nvinfo : EIATTR_KPARAM_INFO
	.align		4
.L_125:
        /*0008*/ 	.byte	0x04, 0x17
        /*000a*/ 	.short	(.L_127 - .L_126)
.L_126:
        /*000c*/ 	.word	0x00000000
        /*0010*/ 	.short	0x0001
        /*0012*/ 	.short	0x0008
        /*0014*/ 	.byte	0x00, 0xf0, 0x11, 0x00


	//----- nvinfo : EIATTR_KPARAM_INFO
	.align		4
.L_127:
        /*0018*/ 	.byte	0x04, 0x17
        /*001a*/ 	.short	(.L_129 - .L_128)
.L_128:
        /*001c*/ 	.word	0x00000000
        /*0020*/ 	.short	0x0000
        /*0022*/ 	.short	0x0000
        /*0024*/ 	.byte	0x00, 0xf5, 0x21, 0x00


	//----- nvinfo : EIATTR_SPARSE_MMA_MASK
	.align		4
.L_129:
        /*0028*/ 	.byte	0x03, 0x50
        /*002a*/ 	.short	0x0000


	//----- nvinfo : EIATTR_MAXREG_COUNT
	.align		4
        /*002c*/ 	.byte	0x03, 0x1b
        /*002e*/ 	.short	0x00ff


	//----- nvinfo : EIATTR_MERCURY_ISA_VERSION
	.align		4
        /*0030*/ 	.byte	0x03, 0x5f
        /*0032*/ 	.short	0x0101


	//----- nvinfo : EIATTR_VRC_CTA_INIT_COUNT
	.align		4
        /*0034*/ 	.byte	0x02, 0x4a
	.zero		1
	.zero		1


	//----- nvinfo : EIATTR_EXIT_INSTR_OFFSETS
	.align		4
        /*0038*/ 	.byte	0x04, 0x1c
        /*003a*/ 	.short	(.L_131 - .L_130)


	//   ....[0]....
.L_130:
        /*003c*/ 	.word	0x00000070


	//   ....[1]....
        /*0040*/ 	.word	0x000000e0


	//----- nvinfo : EIATTR_CBANK_PARAM_SIZE
	.align		4
.L_131:
        /*0044*/ 	.byte	0x03, 0x19
        /*0046*/ 	.short	0x000c


	//----- nvinfo : EIATTR_PARAM_CBANK
	.align		4
        /*0048*/ 	.byte	0x04, 0x0a
        /*004a*/ 	.short	(.L_133 - .L_132)
	.align		4
.L_132:
        /*004c*/ 	.word	index@(.nv.constant0._Z14indexShiftDownPii)
        /*0050*/ 	.short	0x0380
        /*0052*/ 	.short	0x000c


	//----- nvinfo : EIATTR_SW_WAR
	.align		4
.L_133:
        /*0054*/ 	.byte	0x04, 0x36
        /*0056*/ 	.short	(.L_135 - .L_134)
.L_134:
        /*0058*/ 	.word	0x00000008
.L_135:


//--------------------- .nv.info._Z13LinearBinningPfPiS0_iiiff --------------------------
	.section	.nv.info._Z13LinearBinningPfPiS0_iiiff,"",@"SHT_CUDA_INFO"
	.sectionflags	@""
	.align	4


	//----- nvinfo : EIATTR_CUDA_API_VERSION
	.align		4
        /*0000*/ 	.byte	0x04, 0x37
        /*0002*/ 	.short	(.L_137 - .L_136)
.L_136:
        /*0004*/ 	.word	0x00000082


	//----- nvinfo : EIATTR_KPARAM_INFO
	.align		4
.L_137:
        /*0008*/ 	.byte	0x04, 0x17
        /*000a*/ 	.short	(.L_139 - .L_138)
.L_138:
        /*000c*/ 	.word	0x00000000
        /*0010*/ 	.short	0x0007
        /*0012*/ 	.short	0x0028
        /*0014*/ 	.byte	0x00, 0xf0, 0x11, 0x00


	//----- nvinfo : EIATTR_KPARAM_INFO
	.align		4
.L_139:
        /*0018*/ 	.byte	0x04, 0x17
        /*001a*/ 	.short	(.L_141 - .L_140)
.L_140:
        /*001c*/ 	.word	0x00000000
        /*0020*/ 	.short	0x0006
        /*0022*/ 	.short	0x0024
        /*0024*/ 	.byte	0x00, 0xf0, 0x11, 0x00


	//----- nvinfo : EIATTR_KPARAM_INFO
	.align		4
.L_141:
        /*0028*/ 	.byte	0x04, 0x17
        /*002a*/ 	.short	(.L_143 - .L_142)
.L_142:
        /*002c*/ 	.word	0x00000000
        /*0030*/ 	.short	0x0005
        /*0032*/ 	.short	0x0020
        /*0034*/ 	.byte	0x00, 0xf0, 0x11, 0x00


	//----- nvinfo : EIATTR_KPARAM_INFO
	.align		4
.L_143:
        /*0038*/ 	.byte	0x04, 0x17
        /*003a*/ 	.short	(.L_145 - .L_144)
.L_144:
        /*003c*/ 	.word	0x00000000
        /*0040*/ 	.short	0x0004
        /*0042*/ 	.short	0x001c
        /*0044*/ 	.byte	0x00, 0xf0, 0x11, 0x00


	//----- nvinfo : EIATTR_KPARAM_INFO
	.align		4
.L_145:
        /*0048*/ 	.byte	0x04, 0x17
        /*004a*/ 	.short	(.L_147 - .L_146)
.L_146:
        /*004c*/ 	.word	0x00000000
        /*0050*/ 	.short	0x0003
        /*0052*/ 	.short	0x0018
        /*0054*/ 	.byte	0x00, 0xf0, 0x11, 0x00


	//----- nvinfo : EIATTR_KPARAM_INFO
	.align		4
.L_147:
        /*0058*/ 	.byte	0x04, 0x17
        /*005a*/ 	.short	(.L_149 - .L_148)
.L_148:
        /*005c*/ 	.word	0x00000000
        /*0060*/ 	.short	0x0002
        /*0062*/ 	.short	0x0010
        /*0064*/ 	.byte	0x00, 0xf5, 0x21, 0x00


	//----- nvinfo : EIATTR_KPARAM_INFO
	.align		4
.L_149:
        /*0068*/ 	.byte	0x04, 0x17
        /*006a*/ 	.short	(.L_151 - .L_150)
.L_150:
        /*006c*/ 	.word	0x00000000
        /*0070*/ 	.short	0x0001
        /*0072*/ 	.short	0x0008
        /*0074*/ 	.byte	0x00, 0xf5, 0x21, 0x00


	//----- nvinfo : EIATTR_KPARAM_INFO
	.align		4
.L_151:
        /*0078*/ 	.byte	0x04, 0x17
        /*007a*/ 	.short	(.L_153 - .L_152)
.L_152:
        /*007c*/ 	.word	0x00000000
        /*0080*/ 	.short	0x0000
        /*0082*/ 	.short	0x0000
        /*0084*/ 	.byte	0x00, 0xf5, 0x21, 0x00


	//----- nvinfo : EIATTR_SPARSE_MMA_MASK
	.align		4
.L_153:
        /*0088*/ 	.byte	0x03, 0x50
        /*008a*/ 	.short	0x0000


	//----- nvinfo : EIATTR_MAXREG_COUNT
	.align		4
        /*008c*/ 	.byte	0x03, 0x1b
        /*008e*/ 	.short	0x00ff


	//----- nvinfo : EIATTR_MERCURY_ISA_VERSION
	.align		4
        /*0090*/ 	.byte	0x03, 0x5f
        /*0092*/ 	.short	0x0101


	//----- nvinfo : EIATTR_VRC_CTA_INIT_COUNT
	.align		4
        /*0094*/ 	.byte	0x02, 0x4a
	.zero		1
	.zero		1


	//----- nvinfo : EIATTR_EXIT_INSTR_OFFSETS
	.align		4
        /*0098*/ 	.byte	0x04, 0x1c
        /*009a*/ 	.short	(.L_155 - .L_154)


	//   ....[0]....
.L_154:
        /*009c*/ 	.word	0x00000070


	//   ....[1]....
        /*00a0*/ 	.word	0x000001e0


	//   ....[2]....
        /*00a4*/ 	.word	0x00000230


	//   ....[3]....
        /*00a8*/ 	.word	0x000002a0


	//----- nvinfo : EIATTR_CRS_STACK_SIZE
	.align		4
.L_155:
        /*00ac*/ 	.byte	0x04, 0x1e
        /*00ae*/ 	.short	(.L_157 - .L_156)
.L_156:
        /*00b0*/ 	.word	0x00000000


	//----- nvinfo : EIATTR_CBANK_PARAM_SIZE
	.align		4
.L_157:
        /*00b4*/ 	.byte	0x03, 0x19
        /*00b6*/ 	.short	0x002c


	//----- nvinfo : EIATTR_PARAM_CBANK
	.align		4
        /*00b8*/ 	.byte	0x04, 0x0a
        /*00ba*/ 	.short	(.L_159 - .L_158)
	.align		4
.L_158:
        /*00bc*/ 	.word	index@(.nv.constant0._Z13LinearBinningPfPiS0_iiiff)
        /*00c0*/ 	.short	0x0380
        /*00c2*/ 	.short	0x002c


	//----- nvinfo : EIATTR_SW_WAR
	.align		4
.L_159:
        /*00c4*/ 	.byte	0x04, 0x36
        /*00c6*/ 	.short	(.L_161 - .L_160)
.L_160:
        /*00c8*/ 	.word	0x00000008
.L_161:


//--------------------- .nv.info._Z14one_vector_intPii --------------------------
	.section	.nv.info._Z14one_vector_intPii,"",@"SHT_CUDA_INFO"
	.sectionflags	@""
	.align	4


	//----- nvinfo : EIATTR_CUDA_API_VERSION
	.align		4
        /*0000*/ 	.byte	0x04, 0x37
        /*0002*/ 	.short	(.L_163 - .L_162)
.L_162:
        /*0004*/ 	.word	0x00000082


	//----- nvinfo : EIATTR_KPARAM_INFO
	.align		4
.L_163:
        /*0008*/ 	.byte	0x04, 0x17
        /*000a*/ 	.short	(.L_165 - .L_164)
.L_164:
        /*000c*/ 	.word	0x00000000
        /*0010*/ 	.short	0x0001
        /*0012*/ 	.short	0x0008
        /*0014*/ 	.byte	0x00, 0xf0, 0x11, 0x00


	//----- nvinfo : EIATTR_KPARAM_INFO
	.align		4
.L_165:
        /*0018*/ 	.byte	0x04, 0x17
        /*001a*/ 	.short	(.L_167 - .L_166)
.L_166:
        /*001c*/ 	.word	0x00000000
        /*0020*/ 	.short	0x0000
        /*0022*/ 	.short	0x0000
        /*0024*/ 	.byte	0x00, 0xf5, 0x21, 0x00


	//----- nvinfo : EIATTR_SPARSE_MMA_MASK
	.align		4
.L_167:
        /*0028*/ 	.byte	0x03, 0x50
        /*002a*/ 	.short	0x0000


	//----- nvinfo : EIATTR_MAXREG_COUNT
	.align		4
        /*002c*/ 	.byte	0x03, 0x1b
        /*002e*/ 	.short	0x00ff


	//----- nvinfo : EIATTR_MERCURY_ISA_VERSION
	.align		4
        /*0030*/ 	.byte	0x03, 0x5f
        /*0032*/ 	.short	0x0101


	//----- nvinfo : EIATTR_VRC_CTA_INIT_COUNT
	.align		4
        /*0034*/ 	.byte	0x02, 0x4a
	.zero		1
	.zero		1


	//----- nvinfo : EIATTR_EXIT_INSTR_OFFSETS
	.align		4
        /*0038*/ 	.byte	0x04, 0x1c
        /*003a*/ 	.short	(.L_169 - .L_168)


	//   ....[0]....
.L_168:
        /*003c*/ 	.word	0x00000070


	//   ....[1]....
        /*0040*/ 	.word	0x000000d0


	//----- nvinfo : EIATTR_CBANK_PARAM_SIZE
	.align		4
.L_169:
        /*0044*/ 	.byte	0x03, 0x19
        /*0046*/ 	.short	0x000c


	//----- nvinfo : EIATTR_PARAM_CBANK
	.align		4
        /*0048*/ 	.byte	0x04, 0x0a
        /*004a*/ 	.short	(.L_171 - .L_170)
	.align		4
.L_170:
        /*004c*/ 	.word	index@(.nv.constant0._Z14one_vector_intPii)
        /*0050*/ 	.short	0x0380
        /*0052*/ 	.short	0x000c


	//----- nvinfo : EIATTR_SW_WAR
	.align		4
.L_171:
        /*0054*/ 	.byte	0x04, 0x36
        /*0056*/ 	.short	(.L_173 - .L_172)
.L_172:
        /*0058*/ 	.word	0x00000008
.L_173:


//--------------------- .nv.info._Z16one_vector_floatPfi --------------------------
	.section	.nv.info._Z16one_vector_floatPfi,"",@"SHT_CUDA_INFO"
	.sectionflags	@""
	.align	4


	//----- nvinfo : EIATTR_CUDA_API_VERSION
	.align		4
        /*0000*/ 	.byte	0x04, 0x37
        /*0002*/ 	.short	(.L_175 - .L_174)
.L_174:
        /*0004*/ 	.word	0x00000082


	//----- nvinfo : EIATTR_KPARAM_INFO
	.align		4
.L_175:
        /*0008*/ 	.byte	0x04, 0x17
        /*000a*/ 	.short	(.L_177 - .L_176)
.L_176:
        /*000c*/ 	.word	0x00000000
        /*0010*/ 	.short	0x0001
        /*0012*/ 	.short	0x0008
        /*0014*/ 	.byte	0x00, 0xf0, 0x11, 0x00


	//----- nvinfo : EIATTR_KPARAM_INFO
	.align		4
.L_177:
        /*0018*/ 	.byte	0x04, 0x17
        /*001a*/ 	.short	(.L_179 - .L_178)
.L_178:
        /*001c*/ 	.word	0x00000000
        /*0020*/ 	.short	0x0000
        /*0022*/ 	.short	0x0000
        /*0024*/ 	.byte	0x00, 0xf5, 0x21, 0x00


	//----- nvinfo : EIATTR_SPARSE_MMA_MASK
	.align		4
.L_179:
        /*0028*/ 	.byte	0x03, 0x50
        /*002a*/ 	.short	0x0000


	//----- nvinfo : EIATTR_MAXREG_COUNT
	.align		4
        /*002c*/ 	.byte	0x03, 0x1b
        /*002e*/ 	.short	0x00ff


	//----- nvinfo : EIATTR_MERCURY_ISA_VERSION
	.align		4
        /*0030*/ 	.byte	0x03, 0x5f
        /*0032*/ 	.short	0x0101


	//----- nvinfo : EIATTR_VRC_CTA_INIT_COUNT
	.align		4
        /*0034*/ 	.byte	0x02, 0x4a
	.zero		1
	.zero		1


	//----- nvinfo : EIATTR_EXIT_INSTR_OFFSETS
	.align		4
        /*0038*/ 	.byte	0x04, 0x1c
        /*003a*/ 	.short	(.L_181 - .L_180)


	//   ....[0]....
.L_180:
        /*003c*/ 	.word	0x00000070


	//   ....[1]....
        /*0040*/ 	.word	0x000000d0


	//----- nvinfo : EIATTR_CBANK_PARAM_SIZE
	.align		4
.L_181:
        /*0044*/ 	.byte	0x03, 0x19
        /*0046*/ 	.short	0x000c


	//----- nvinfo : EIATTR_PARAM_CBANK
	.align		4
        /*0048*/ 	.byte	0x04, 0x0a
        /*004a*/ 	.short	(.L_183 - .L_182)
	.align		4
.L_182:
        /*004c*/ 	.word	index@(.nv.constant0._Z16one_vector_floatPfi)
        /*0050*/ 	.short	0x0380
        /*0052*/ 	.short	0x000c


	//----- nvinfo : EIATTR_SW_WAR
	.align		4
.L_183:
        /*0054*/ 	.byte	0x04, 0x36
        /*0056*/ 	.short	(.L_185 - .L_184)
.L_184:
        /*0058*/ 	.word	0x00000008
.L_185:


//--------------------- .nv.info._Z15zero_vector_intPii --------------------------
	.section	.nv.info._Z15zero_vector_intPii,"",@"SHT_CUDA_INFO"
	.sectionflags	@""
	.align	4


	//----- nvinfo : EIATTR_CUDA_API_VERSION
	.align		4
        /*0000*/ 	.byte	0x04, 0x37
        /*0002*/ 	.short	(.L_187 - .L_186)
.L_186:
        /*0004*/ 	.word	0x00000082


	//----- nvinfo : EIATTR_KPARAM_INFO
	.align		4
.L_187:
        /*0008*/ 	.byte	0x04, 0x17
        /*000a*/ 	.short	(.L_189 - .L_188)
.L_188:
        /*000c*/ 	.word	0x00000000
        /*0010*/ 	.short	0x0001
        /*0012*/ 	.short	0x0008
        /*0014*/ 	.byte	0x00, 0xf0, 0x11, 0x00


	//----- nvinfo : EIATTR_KPARAM_INFO
	.align		4
.L_189:
        /*0018*/ 	.byte	0x04, 0x17
        /*001a*/ 	.short	(.L_191 - .L_190)
.L_190:
        /*001c*/ 	.word	0x00000000
        /*0020*/ 	.short	0x0000
        /*0022*/ 	.short	0x0000
        /*0024*/ 	.byte	0x00, 0xf5, 0x21, 0x00


	//----- nvinfo : EIATTR_SPARSE_MMA_MASK
	.align		4
.L_191:
        /*0028*/ 	.byte	0x03, 0x50
        /*002a*/ 	.short	0x0000


	//----- nvinfo : EIATTR_MAXREG_COUNT
	.align		4
        /*002c*/ 	.byte	0x03, 0x1b
        /*002e*/ 	.short	0x00ff


	//----- nvinfo : EIATTR_MERCURY_ISA_VERSION
	.align		4
        /*0030*/ 	.byte	0x03, 0x5f
        /*0032*/ 	.short	0x0101


	//----- nvinfo : EIATTR_VRC_CTA_INIT_COUNT
	.align		4
        /*0034*/ 	.byte	0x02, 0x4a
	.zero		1
	.zero		1


	//----- nvinfo : EIATTR_EXIT_INSTR_OFFSETS
	.align		4
        /*0038*/ 	.byte	0x04, 0x1c
        /*003a*/ 	.short	(.L_193 - .L_192)


	//   ....[0]....
.L_192:
        /*003c*/ 	.word	0x00000070


	//   ....[1]....
        /*0040*/ 	.word	0x000000c0


	//----- nvinfo : EIATTR_CBANK_PARAM_SIZE
	.align		4
.L_193:
        /*0044*/ 	.byte	0x03, 0x19
        /*0046*/ 	.short	0x000c


	//----- nvinfo : EIATTR_PARAM_CBANK
	.align		4
        /*0048*/ 	.byte	0x04, 0x0a
        /*004a*/ 	.short	(.L_195 - .L_194)
	.align		4
.L_194:
        /*004c*/ 	.word	index@(.nv.constant0._Z15zero_vector_intPii)
        /*0050*/ 	.short	0x0380
        /*0052*/ 	.short	0x000c


	//----- nvinfo : EIATTR_SW_WAR
	.align		4
.L_195:
        /*0054*/ 	.byte	0x04, 0x36
        /*0056*/ 	.short	(.L_197 - .L_196)
.L_196:
        /*0058*/ 	.word	0x00000008
.L_197:


//--------------------- .nv.info._Z17zero_vector_floatPfi --------------------------
	.section	.nv.info._Z17zero_vector_floatPfi,"",@"SHT_CUDA_INFO"
	.sectionflags	@""
	.align	4


	//----- nvinfo : EIATTR_CUDA_API_VERSION
	.align		4
        /*0000*/ 	.byte	0x04, 0x37
        /*0002*/ 	.short	(.L_199 - .L_198)
.L_198:
        /*0004*/ 	.word	0x00000082


	//----- nvinfo : EIATTR_KPARAM_INFO
	.align		4
.L_199:
        /*0008*/ 	.byte	0x04, 0x17
        /*000a*/ 	.short	(.L_201 - .L_200)
.L_200:
        /*000c*/ 	.word	0x00000000
        /*0010*/ 	.short	0x0001
        /*0012*/ 	.short	0x0008
        /*0014*/ 	.byte	0x00, 0xf0, 0x11, 0x00


	//----- nvinfo : EIATTR_KPARAM_INFO
	.align		4
.L_201:
        /*0018*/ 	.byte	0x04, 0x17
        /*001a*/ 	.short	(.L_203 - .L_202)
.L_202:
        /*001c*/ 	.word	0x00000000
        /*0020*/ 	.short	0x0000
        /*0022*/ 	.short	0x0000
        /*0024*/ 	.byte	0x00, 0xf5, 0x21, 0x00


	//----- nvinfo : EIATTR_SPARSE_MMA_MASK
	.align		4
.L_203:
        /*0028*/ 	.byte	0x03, 0x50
        /*002a*/ 	.short	0x0000


	//----- nvinfo : EIATTR_MAXREG_COUNT
	.align		4
        /*002c*/ 	.byte	0x03, 0x1b
        /*002e*/ 	.short	0x00ff


	//----- nvinfo : EIATTR_MERCURY_ISA_VERSION
	.align		4
        /*0030*/ 	.byte	0x03, 0x5f
        /*0032*/ 	.short	0x0101


	//----- nvinfo : EIATTR_VRC_CTA_INIT_COUNT
	.align		4
        /*0034*/ 	.byte	0x02, 0x4a
	.zero		1
	.zero		1


	//----- nvinfo : EIATTR_EXIT_INSTR_OFFSETS
	.align		4
        /*0038*/ 	.byte	0x04, 0x1c
        /*003a*/ 	.short	(.L_205 - .L_204)


	//   ....[0]....
.L_204:
        /*003c*/ 	.word	0x00000070


	//   ....[1]....
        /*0040*/ 	.word	0x000000c0


	//----- nvinfo : EIATTR_CBANK_PARAM_SIZE
	.align		4
.L_205:
        /*0044*/ 	.byte	0x03, 0x19
        /*0046*/ 	.short	0x000c


	//----- nvinfo : EIATTR_PARAM_CBANK
	.align		4
        /*0048*/ 	.byte	0x04, 0x0a
        /*004a*/ 	.short	(.L_207 - .L_206)
	.align		4
.L_206:
        /*004c*/ 	.word	index@(.nv.constant0._Z17zero_vector_floatPfi)
        /*0050*/ 	.short	0x0380
        /*0052*/ 	.short	0x000c


	//----- nvinfo : EIATTR_SW_WAR
	.align		4
.L_207:
        /*0054*/ 	.byte	0x04, 0x36
        /*0056*/ 	.short	(.L_209 - .L_208)
.L_208:
        /*0058*/ 	.word	0x00000008
.L_209:


//--------------------- .nv.info._Z21threshold_and_supportPfPiif --------------------------
	.section	.nv.info._Z21threshold_and_supportPfPiif,"",@"SHT_CUDA_INFO"
	.sectionflags	@""
	.align	4


	//----- nvinfo : EIATTR_CUDA_API_VERSION
	.align		4
        /*0000*/ 	.byte	0x04, 0x37
        /*0002*/ 	.short	(.L_211 - .L_210)
.L_210:
        /*0004*/ 	.word	0x00000082


	//----- nvinfo : EIATTR_KPARAM_INFO
	.align		4
.L_211:
        /*0008*/ 	.byte	0x04, 0x17
        /*000a*/ 	.short	(.L_213 - .L_212)
.L_212:
        /*000c*/ 	.word	0x00000000
        /*0010*/ 	.short	0x0003
        /*0012*/ 	.short	0x0014
        /*0014*/ 	.byte	0x00, 0xf0, 0x11, 0x00


	//----- nvinfo : EIATTR_KPARAM_INFO
	.align		4
.L_213:
        /*0018*/ 	.byte	0x04, 0x17
        /*001a*/ 	.short	(.L_215 - .L_214)
.L_214:
        /*001c*/ 	.word	0x00000000
        /*0020*/ 	.short	0x0002
        /*0022*/ 	.short	0x0010
        /*0024*/ 	.byte	0x00, 0xf0, 0x11, 0x00


	//----- nvinfo : EIATTR_KPARAM_INFO
	.align		4
.L_215:
        /*0028*/ 	.byte	0x04, 0x17
        /*002a*/ 	.short	(.L_217 - .L_216)
.L_216:
        /*002c*/ 	.word	0x00000000
        /*0030*/ 	.short	0x0001
        /*0032*/ 	.short	0x0008
        /*0034*/ 	.byte	0x00, 0xf5, 0x21, 0x00


	//----- nvinfo : EIATTR_KPARAM_INFO
	.align		4
.L_217:
        /*0038*/ 	.byte	0x04, 0x17
        /*003a*/ 	.short	(.L_219 - .L_218)
.L_218:
        /*003c*/ 	.word	0x00000000
        /*0040*/ 	.short	0x0000
        /*0042*/ 	.short	0x0000
        /*0044*/ 	.byte	0x00, 0xf5, 0x21, 0x00


	//----- nvinfo : EIATTR_SPARSE_MMA_MASK
	.align		4
.L_219:
        /*0048*/ 	.byte	0x03, 0x50
        /*004a*/ 	.short	0x0000


	//----- nvinfo : EIATTR_MAXREG_COUNT
	.align		4
        /*004c*/ 	.byte	0x03, 0x1b
        /*004e*/ 	.short	0x00ff


	//----- nvinfo : EIATTR_MERCURY_ISA_VERSION
	.align		4
        /*0050*/ 	.byte	0x03, 0x5f
        /*0052*/ 	.short	0x0101


	//----- nvinfo : EIATTR_VRC_CTA_INIT_COUNT
	.align		4
        /*0054*/ 	.byte	0x02, 0x4a
	.zero		1
	.zero		1


	//----- nvinfo : EIATTR_EXIT_INSTR_OFFSETS
	.align		4
        /*0058*/ 	.byte	0x04, 0x1c
        /*005a*/ 	.short	(.L_221 - .L_220)


	//   ....[0]....
.L_220:
        /*005c*/ 	.word	0x00000070


	//   ....[1]....
        /*0060*/ 	.word	0x000000e0


	//   ....[2]....
        /*0064*/ 	.word	0x00000140


	//----- nvinfo : EIATTR_CBANK_PARAM_SIZE
	.align		4
.L_221:
        /*0068*/ 	.byte	0x03, 0x19
        /*006a*/ 	.short	0x0018


	//----- nvinfo : EIATTR_PARAM_CBANK
	.align		4
        /*006c*/ 	.byte	0x04, 0x0a
        /*006e*/ 	.short	(.L_223 - .L_222)
	.align		4
.L_222:
        /*0070*/ 	.word	index@(.nv.constant0._Z21threshold_and_supportPfPiif)
        /*0074*/ 	.short	0x0380
        /*0076*/ 	.short	0x0018


	//----- nvinfo : EIATTR_SW_WAR
	.align		4
.L_223:
        /*0078*/ 	.byte	0x04, 0x36
        /*007a*/ 	.short	(.L_225 - .L_224)
.L_224:
        /*007c*/ 	.word	0x00000008
.L_225:


//--------------------- .nv.info._Z9thresholdPfPiii --------------------------
	.section	.nv.info._Z9thresholdPfPiii,"",@"SHT_CUDA_INFO"
	.sectionflags	@""
	.align	4


	//----- nvinfo : EIATTR_CUDA_API_VERSION
	.align		4
        /*0000*/ 	.byte	0x04, 0x37
        /*0002*/ 	.short	(.L_227 - .L_226)
.L_226:
        /*0004*/ 	.word	0x00000082


	//----- nvinfo : EIATTR_KPARAM_INFO
	.align		4
.L_227:
        /*0008*/ 	.byte	0x04, 0x17
        /*000a*/ 	.short	(.L_229 - .L_228)
.L_228:
        /*000c*/ 	.word	0x00000000
        /*0010*/ 	.short	0x0003
        /*0012*/ 	.short	0x0014
        /*0014*/ 	.byte	0x00, 0xf0, 0x11, 0x00


	//----- nvinfo : EIATTR_KPARAM_INFO
	.align		4
.L_229:
        /*0018*/ 	.byte	0x04, 0x17
        /*001a*/ 	.short	(.L_231 - .L_230)
.L_230:
        /*001c*/ 	.word	0x00000000
        /*0020*/ 	.short	0x0002
        /*0022*/ 	.short	0x0010
        /*0024*/ 	.byte	0x00, 0xf0, 0x11, 0x00


	//----- nvinfo : EIATTR_KPARAM_INFO
	.align		4
.L_231:
        /*0028*/ 	.byte	0x04, 0x17
        /*002a*/ 	.short	(.L_233 - .L_232)
.L_232:
        /*002c*/ 	.word	0x00000000
        /*0030*/ 	.short	0x0001
        /*0032*/ 	.short	0x0008
        /*0034*/ 	.byte	0x00, 0xf5, 0x21, 0x00


	//----- nvinfo : EIATTR_KPARAM_INFO
	.align		4
.L_233:
        /*0038*/ 	.byte	0x04, 0x17
        /*003a*/ 	.short	(.L_235 - .L_234)
.L_234:
        /*003c*/ 	.word	0x00000000
        /*0040*/ 	.short	0x0000
        /*0042*/ 	.short	0x0000
        /*0044*/ 	.byte	0x00, 0xf5, 0x21, 0x00


	//----- nvinfo : EIATTR_SPARSE_MMA_MASK
	.align		4
.L_235:
        /*0048*/ 	.byte	0x03, 0x50
        /*004a*/ 	.short	0x0000


	//----- nvinfo : EIATTR_MAXREG_COUNT
	.align		4
        /*004c*/ 	.byte	0x03, 0x1b
        /*004e*/ 	.short	0x00ff


	//----- nvinfo : EIATTR_MERCURY_ISA_VERSION
	.align		4
        /*0050*/ 	.byte	0x03, 0x5f
        /*0052*/ 	.short	0x0101


	//----- nvinfo : EIATTR_VRC_CTA_INIT_COUNT
	.align		4
        /*0054*/ 	.byte	0x02, 0x4a
	.zero		1
	.zero		1


	//----- nvinfo : EIATTR_EXIT_INSTR_OFFSETS
	.align		4
        /*0058*/ 	.byte	0x04, 0x1c
        /*005a*/ 	.short	(.L_237 - .L_236)


	//   ....[0]....
.L_236:
        /*005c*/ 	.word	0x000000c0


	//   ....[1]....
        /*0060*/ 	.word	0x00000100


	//----- nvinfo : EIATTR_CBANK_PARAM_SIZE
	.align		4
.L_237:
        /*0064*/ 	.byte	0x03, 0x19
        /*0066*/ 	.short	0x0018


	//----- nvinfo : EIATTR_PARAM_CBANK
	.align		4
        /*0068*/ 	.byte	0x04, 0x0a
        /*006a*/ 	.short	(.L_239 - .L_238)
	.align		4
.L_238:
        /*006c*/ 	.word	index@(.nv.constant0._Z9thresholdPfPiii)
        /*0070*/ 	.short	0x0380
        /*0072*/ 	.short	0x0018


	//----- nvinfo : EIATTR_SW_WAR
	.align		4
.L_239:
        /*0074*/ 	.byte	0x04, 0x36
        /*0076*/ 	.short	(.L_241 - .L_240)
.L_240:
        /*0078*/ 	.word	0x00000008
.L_241:


//--------------------- .nv.info._Z13threshold_onePfS_Piii --------------------------
	.section	.nv.info._Z13threshold_onePfS_Piii,"",@"SHT_CUDA_INFO"
	.sectionflags	@""
	.align	4


	//----- nvinfo : EIATTR_CUDA_API_VERSION
	.align		4
        /*0000*/ 	.byte	0x04, 0x37
        /*0002*/ 	.short	(.L_243 - .L_242)
.L_242:
        /*0004*/ 	.word	0x00000082


	//----- nvinfo : EIATTR_KPARAM_INFO
	.align		4
.L_243:
        /*0008*/ 	.byte	0x04, 0x17
        /*000a*/ 	.short	(.L_245 - .L_244)
.L_244:
        /*000c*/ 	.word	0x00000000
        /*0010*/ 	.short	0x0004
        /*0012*/ 	.short	0x001c
        /*0014*/ 	.byte	0x00, 0xf0, 0x11, 0x00


	//----- nvinfo : EIATTR_KPARAM_INFO
	.align		4
.L_245:
        /*0018*/ 	.byte	0x04, 0x17
        /*001a*/ 	.short	(.L_247 - .L_246)
.L_246:
        /*001c*/ 	.word	0x00000000
        /*0020*/ 	.short	0x0003
        /*0022*/ 	.short	0x0018
        /*0024*/ 	.byte	0x00, 0xf0, 0x11, 0x00


	//----- nvinfo : EIATTR_KPARAM_INFO
	.align		4
.L_247:
        /*0028*/ 	.byte	0x04, 0x17
        /*002a*/ 	.short	(.L_249 - .L_248)
.L_248:
        /*002c*/ 	.word	0x00000000
        /*0030*/ 	.short	0x0002
        /*0032*/ 	.short	0x0010
        /*0034*/ 	.byte	0x00, 0xf5, 0x21, 0x00


	//----- nvinfo : EIATTR_KPARAM_INFO
	.align		4
.L_249:
        /*0038*/ 	.byte	0x04, 0x17
        /*003a*/ 	.short	(.L_251 - .L_250)
.L_250:
        /*003c*/ 	.word	0x00000000
        /*0040*/ 	.short	0x0001
        /*0042*/ 	.short	0x0008
        /*0044*/ 	.byte	0x00, 0xf5, 0x21, 0x00


	//----- nvinfo : EIATTR_KPARAM_INFO
	.align		4
.L_251:
        /*0048*/ 	.byte	0x04, 0x17
        /*004a*/ 	.short	(.L_253 - .L_252)
.L_252:
        /*004c*/ 	.word	0x00000000
        /*0050*/ 	.short	0x0000
        /*0052*/ 	.short	0x0000
        /*0054*/ 	.byte	0x00, 0xf5, 0x21, 0x00


	//----- nvinfo : EIATTR_SPARSE_MMA_MASK
	.align		4
.L_253:
        /*0058*/ 	.byte	0x03, 0x50
        /*005a*/ 	.short	0x0000


	//----- nvinfo : EIATTR_MAXREG_COUNT
	.align		4
        /*005c*/ 	.byte	0x03, 0x1b
        /*005e*/ 	.short	0x00ff


	//----- nvinfo : EIATTR_MERCURY_ISA_VERSION
	.align		4
        /*0060*/ 	.byte	0x03, 0x5f
        /*0062*/ 	.short	0x0101


	//----- nvinfo : EIATTR_VRC_CTA_INIT_COUNT
	.align		4
        /*0064*/ 	.byte	0x02, 0x4a
	.zero		1
	.zero		1


	//----- nvinfo : EIATTR_EXIT_INSTR_OFFSETS
	.align		4
        /*0068*/ 	.byte	0x04, 0x1c
        /*006a*/ 	.short	(.L_255 - .L_254)


	//   ....[0]....
.L_254:
        /*006c*/ 	.word	0x000000c0


	//   ....[1]....
        /*0070*/ 	.word	0x00000130


	//----- nvinfo : EIATTR_CBANK_PARAM_SIZE
	.align		4
.L_255:
        /*0074*/ 	.byte	0x03, 0x19
        /*0076*/ 	.short	0x0020


	//----- nvinfo : EIATTR_PARAM_CBANK
	.align		4
        /*0078*/ 	.byte	0x04, 0x0a
        /*007a*/ 	.short	(.L_257 - .L_256)
	.align		4
.L_256:
        /*007c*/ 	.word	index@(.nv.constant0._Z13threshold_onePfS_Piii)
        /*0080*/ 	.short	0x0380
        /*0082*/ 	.short	0x0020


	//----- nvinfo : EIATTR_SW_WAR
	.align		4
.L_257:
        /*0084*/ 	.byte	0x04, 0x36
        /*0086*/ 	.short	(.L_259 - .L_258)
.L_258:
        /*0088*/ 	.word	0x00000008
.L_259:


//--------------------- .nv.callgraph             --------------------------
	.section	.nv.callgraph,"",@"SHT_CUDA_CALLGRAPH"
	.align	4
	.sectionentsize	8
	.align		4
        /*0000*/ 	.word	0x00000000
	.align		4
        /*0004*/ 	.word	0xffffffff
	.align		4
        /*0008*/ 	.word	0x00000000
	.align		4
        /*000c*/ 	.word	0xfffffffe
	.align		4
        /*0010*/ 	.word	0x00000000
	.align		4
        /*0014*/ 	.word	0xfffffffd
	.align		4
        /*0018*/ 	.word	0x00000000
	.align		4
        /*001c*/ 	.word	0xfffffffc


//--------------------- .text._Z13magnitudeCopyPfS_i --------------------------
	.section	.text._Z13magnitudeCopyPfS_i,"ax",@progbits
	.align	128
        .global         _Z13magnitudeCopyPfS_i
        .type           _Z13magnitudeCopyPfS_i,@function
        .size           _Z13magnitudeCopyPfS_i,(.L_x_14 - _Z13magnitudeCopyPfS_i)
        .other          _Z13magnitudeCopyPfS_i,@"STO_CUDA_ENTRY STV_DEFAULT"
_Z13magnitudeCopyPfS_i:
.text._Z13magnitudeCopyPfS_i:
[----:B------:R-:W-:Y:S01]  /*0000*/  LDC R1, c[0x0][0x37c] ;  /* 0x0000df00ff017b82 */ /* 0x000fe20000000800 */
[----:B------:R-:W0:Y:S01]  /*0010*/  S2R R7, SR_CTAID.X ;  /* 0x0000000000077919 */ /* 0x000e220000002500 */
[----:B------:R-:W0:Y:S01]  /*0020*/  LDCU UR4, c[0x0][0x360] ;  /* 0x00006c00ff0477ac */ /* 0x000e220008000800 */
[----:B------:R-:W0:Y:S01]  /*0030*/  S2R R0, SR_TID.X ;  /* 0x0000000000007919 */ /* 0x000e220000002100 */
[----:B------:R-:W1:Y:S01]  /*0040*/  LDCU UR5, c[0x0][0x390] ;  /* 0x00007200ff0577ac */ /* 0x000e620008000800 */
[----:B0-----:R-:W-:-:S05]  /*0050*/  IMAD R7, R7, UR4, R0 ;  /* 0x0000000407077c24 */ /* 0x001fca000f8e0200 */
[----:B-1----:R-:W-:-:S13]  /*0060*/  ISETP.GE.U32.AND P0, PT, R7, UR5, PT ;  /* 0x0000000507007c0c */ /* 0x002fda000bf06070 */
[----:B------:R-:W-:Y:S05]  /*0070*/  @P0 EXIT ;  /* 0x000000000000094d */ /* 0x000fea0003800000 */
[----:B------:R-:W0:Y:S01]  /*0080*/  LDC.64 R2, c[0x0][0x388] ;  /* 0x0000e200ff027b82 */ /* 0x000e220000000a00 */
[----:B------:R-:W1:Y:S07]  /*0090*/  LDCU.64 UR4, c[0x0][0x358] ;  /* 0x00006b00ff0477ac */ /* 0x000e6e0008000a00 */
[----:B------:R-:W2:Y:S01]  /*00a0*/  LDC.64 R4, c[0x0][0x380] ;  /* 0x0000e000ff047b82 */ /* 0x000ea20000000a00 */
[----:B0-----:R-:W-:-:S06]  /*00b0*/  IMAD.WIDE.U32 R2, R7, 0x4, R2 ;  /* 0x0000000407027825 */ /* 0x001fcc00078e0002 */
[----:B-1----:R-:W3:Y:S01]  /*00c0*/  LDG.E R2, desc[UR4][R2.64] ;  /* 0x0000000402027981 */ /* 0x002ee2000c1e1900 */
[----:B--2---:R-:W-:-:S04]  /*00d0*/  IMAD.WIDE.U32 R4, R7, 0x4, R4 ;  /* 0x0000000407047825 */ /* 0x004fc800078e0004 */
[----:B---3--:R-:W-:-:S05]  /*00e0*/  FADD R7, |R2|, -RZ ;  /* 0x800000ff02077221 */ /* 0x008fca0000000200 */
[----:B------:R-:W-:Y:S01]  /*00f0*/  STG.E desc[UR4][R4.64], R7 ;  /* 0x0000000704007986 */ /* 0x000fe2000c101904 */
[----:B------:R-:W-:Y:S05]  /*0100*/  EXIT ;  /* 0x000000000000794d */ /* 0x000fea0003800000 */
.L_x_0:
[----:B------:R-:W-:-:S00]  /*0110*/  BRA `(.L_x_0) ;  /* 0xfffffffc00fc7947 */ /* 0x000fc0000383ffff */
[----:B------:R-:W-:-:S00]  /*0120*/  NOP ;  /* 0x0000000000007918 */ /* 0x000fc00000000000 */
        /* <DEDUP_REMOVED lines=13> */
.L_x_14:


//--------------------- .text._Z13check_supportPfS_iPi --------------------------
	.section	.text._Z13check_supportPfS_iPi,"ax",@progbits
	.align	128
        .global         _Z13check_supportPfS_iPi
        .type           _Z13check_supportPfS_iPi,@function
        .size           _Z13check_supportPfS_iPi,(.L_x_15 - _Z13check_supportPfS_iPi)
        .other          _Z13check_supportPfS_iPi,@"STO_CUDA_ENTRY STV_DEFAULT"
_Z13check_supportPfS_iPi:
.text._Z13check_supportPfS_iPi:
[----:B------:R-:W-:Y:S01]  /*0000*/  LDC R1, c[0x0][0x37c] ;  /* 0x0000df00ff017b82 */ /* 0x000fe20000000800 */
[----:B------:R-:W0:Y:S01]  /*0010*/  S2R R5, SR_CTAID.X ;  /* 0x0000000000057919 */ /* 0x000e220000002500 */
[----:B------:R-:W0:Y:S01]  /*0020*/  LDCU UR4, c[0x0][0x360] ;  /* 0x00006c00ff0477ac */ /* 0x000e220008000800 */
[----:B------:R-:W0:Y:S01]  /*0030*/  S2R R0, SR_TID.X ;  /* 0x0000000000007919 */ /* 0x000e220000002100 */
[----:B------:R-:W1:Y:S01]  /*0040*/  LDCU UR5, c[0x0][0x390] ;  /* 0x00007200ff0577ac */ /* 0x000e620008000800 */
[----:B0-----:R-:W-:-:S05]  /*0050*/  IMAD R5, R5, UR4, R0 ;  /* 0x0000000405057c24 */ /* 0x001fca000f8e0200 */
[----:B-1----:R-:W-:-:S13]  /*0060*/  ISETP.GE.AND P0, PT, R5, UR5, PT ;  /* 0x0000000505007c0c */ /* 0x002fda000bf06270 */
[----:B------:R-:W-:Y:S05]  /*0070*/  @P0 EXIT ;  /* 0x000000000000094d */ /* 0x000fea0003800000 */
[----:B------:R-:W0:Y:S01]  /*0080*/  LDC.64 R2, c[0x0][0x380] ;  /* 0x0000e000ff027b82 */ /* 0x000e220000000a00 */
[----:B------:R-:W1:Y:S01]  /*0090*/  LDCU.64 UR6, c[0x0][0x358] ;  /* 0x00006b00ff0677ac */ /* 0x000e620008000a00 */
[----:B0-----:R-:W-:-:S06]  /*00a0*/  IMAD.WIDE R2, R5, 0x4, R2 ;  /* 0x0000000405027825 */ /* 0x001fcc00078e0202 */
[----:B-1----:R-:W2:Y:S02]  /*00b0*/  LDG.E R2, desc[UR6][R2.64] ;  /* 0x0000000602027981 */ /* 0x002ea4000c1e1900 */
[----:B--2---:R-:W-:-:S13]  /*00c0*/  FSETP.NEU.AND P0, PT, R2, RZ, PT ;  /* 0x000000ff0200720b */ /* 0x004fda0003f0d000 */
[----:B------:R-:W-:Y:S05]  /*00d0*/  @!P0 BRA `(.L_x_1) ;  /* 0x0000000000348947 */ /* 0x000fea0003800000 */
[----:B------:R-:W0:Y:S02]  /*00e0*/  LDC.64 R2, c[0x0][0x388] ;  /* 0x0000e200ff027b82 */ /* 0x000e240000000a00 */
[----:B0-----:R-:W-:-:S06]  /*00f0*/  IMAD.WIDE R2, R5, 0x4, R2 ;  /* 0x0000000405027825 */ /* 0x001fcc00078e0202 */
[----:B------:R-:W2:Y:S02]  /*0100*/  LDG.E R2, desc[UR6][R2.64] ;  /* 0x0000000602027981 */ /* 0x000ea4000c1e1900 */
[----:B--2---:R-:W-:-:S13]  /*0110*/  FSETP.NEU.AND P0, PT, R2, RZ, PT ;  /* 0x000000ff0200720b */ /* 0x004fda0003f0d000 */
[----:B------:R-:W-:Y:S05]  /*0120*/  @!P0 EXIT ;  /* 0x000000000000894d */ /* 0x000fea0003800000 */
[----:B------:R-:W0:Y:S01]  /*0130*/  S2R R0, SR_LANEID ;  /* 0x0000000000007919 */ /* 0x000e220000000000 */
[----:B------:R-:W1:Y:S01]  /*0140*/  LDC.64 R2, c[0x0][0x398] ;  /* 0x0000e600ff027b82 */ /* 0x000e620000000a00 */
[----:B------:R-:W-:Y:S02]  /*0150*/  VOTEU.ANY UR4, UPT, PT ;  /* 0x0000000000047886 */ /* 0x000fe400038e0100 */
[----:B------:R-:W-:Y:S02]  /*0160*/  UFLO.U32 UR5, UR4 ;  /* 0x00000004000572bd */ /* 0x000fe400080e0000 */
[----:B------:R-:W1:Y:S04]  /*0170*/  POPC R5, UR4 ;  /* 0x0000000400057d09 */ /* 0x000e680008000000 */
[----:B0-----:R-:W-:-:S13]  /*0180*/  ISETP.EQ.U32.AND P0, PT, R0, UR5, PT ;  /* 0x0000000500007c0c */ /* 0x001fda000bf02070 */
[----:B-1----:R-:W-:Y:S01]  /*0190*/  @P0 REDG.E.ADD.STRONG.GPU desc[UR6][R2.64], R5 ;  /* 0x000000050200098e */ /* 0x002fe2000c12e106 */
[----:B------:R-:W-:Y:S05]  /*01a0*/  EXIT ;  /* 0x000000000000794d */ /* 0x000fea0003800000 */
.L_x_1:
[----:B------:R-:W0:Y:S02]  /*01b0*/  LDC.64 R2, c[0x0][0x388] ;  /* 0x0000e200ff027b82 */ /* 0x000e240000000a00 */
[----:B0-----:R-:W-:-:S06]  /*01c0*/  IMAD.WIDE R2, R5, 0x4, R2 ;  /* 0x0000000405027825 */ /* 0x001fcc00078e0202 */
[----:B------:R-:W2:Y:S02]  /*01d0*/  LDG.E R2, desc[UR6][R2.64] ;  /* 0x0000000602027981 */ /* 0x000ea4000c1e1900 */
[----:B--2---:R-:W-:-:S13]  /*01e0*/  FSETP.NEU.AND P0, PT, R2, RZ, PT ;  /* 0x000000ff0200720b */ /* 0x004fda0003f0d000 */
[----:B------:R-:W-:Y:S05]  /*01f0*/  @P0 EXIT ;  /* 0x000000000000094d */ /* 0x000fea0003800000 */
[----:B------:R-:W0:Y:S01]  /*0200*/  S2R R0, SR_LANEID ;  /* 0x0000000000007919 */ /* 0x000e220000000000 */
[----:B------:R-:W1:Y:S01]  /*0210*/  LDCU.64 UR4, c[0x0][0x398] ;  /* 0x00007300ff0477ac */ /* 0x000e620008000a00 */
[----:B------:R-:W-:Y:S02]  /*0220*/  VOTEU.ANY UR8, UPT, PT ;  /* 0x0000000000087886 */ /* 0x000fe400038e0100 */
[----:B------:R-:W-:Y:S02]  /*0230*/  UFLO.U32 UR9, UR8 ;  /* 0x00000008000972bd */ /* 0x000fe400080e0000 */
[----:B------:R-:W2:Y:S01]  /*0240*/  POPC R5, UR8 ;  /* 0x0000000800057d09 */ /* 0x000ea20008000000 */
[----:B-1----:R-:W-:-:S04]  /*0250*/  UIADD3 UR4, UP0, UPT, UR4, 0x4, URZ ;  /* 0x0000000404047890 */ /* 0x002fc8000ff1e0ff */
[----:B------:R-:W-:Y:S02]  /*0260*/  UIADD3.X UR5, UPT, UPT, URZ, UR5, URZ, UP0, !UPT ;  /* 0x00000005ff057290 */ /* 0x000fe400087fe4ff */
[----:B------:R-:W-:-:S04]  /*0270*/  IMAD.U32 R2, RZ, RZ, UR4 ;  /* 0x00000004ff027e24 */ /* 0x000fc8000f8e00ff */
[----:B------:R-:W-:Y:S01]  /*0280*/  IMAD.U32 R3, RZ, RZ, UR5 ;  /* 0x00000005ff037e24 */ /* 0x000fe2000f8e00ff */
[----:B0-----:R-:W-:-:S13]  /*0290*/  ISETP.EQ.U32.AND P0, PT, R0, UR9, PT ;  /* 0x0000000900007c0c */ /* 0x001fda000bf02070 */
[----:B--2---:R-:W-:Y:S01]  /*02a0*/  @P0 REDG.E.ADD.STRONG.GPU desc[UR6][R2.64], R5 ;  /* 0x000000050200098e */ /* 0x004fe2000c12e106 */
[----:B------:R-:W-:Y:S05]  /*02b0*/  EXIT ;  /* 0x000000000000794d */ /* 0x000fea0003800000 */
.L_x_2:
        /* <DEDUP_REMOVED lines=12> */
.L_x_15:


//--------------------- .text._Z12joinSupportsPiS_iii --------------------------
	.section	.text._Z12joinSupportsPiS_iii,"ax",@progbits
	.align	128
        .global         _Z12joinSupportsPiS_iii
        .type           _Z12joinSupportsPiS_iii,@function
        .size           _Z12joinSupportsPiS_iii,(.L_x_16 - _Z12joinSupportsPiS_iii)
        .other          _Z12joinSupportsPiS_iii,@"STO_CUDA_ENTRY STV_DEFAULT"
_Z12joinSupportsPiS_iii:
.text._Z12joinSupportsPiS_iii:
        /* <DEDUP_REMOVED lines=9> */
[----:B------:R-:W1:Y:S01]  /*0090*/  LDCU.64 UR4, c[0x0][0x358] ;  /* 0x00006b00ff0477ac */ /* 0x000e620008000a00 */
[----:B------:R-:W2:Y:S01]  /*00a0*/  LDCU UR6, c[0x0][0x394] ;  /* 0x00007280ff0677ac */ /* 0x000ea20008000800 */
[----:B0-----:R-:W-:-:S06]  /*00b0*/  IMAD.WIDE.U32 R2, R5, 0x4, R2 ;  /* 0x0000000405027825 */ /* 0x001fcc00078e0002 */
[----:B-1----:R-:W2:Y:S02]  /*00c0*/  LDG.E R2, desc[UR4][R2.64] ;  /* 0x0000000402027981 */ /* 0x002ea4000c1e1900 */
[----:B--2---:R-:W-:-:S13]  /*00d0*/  ISETP.GT.AND P0, PT, R2, UR6, PT ;  /* 0x0000000602007c0c */ /* 0x004fda000bf04270 */
[----:B------:R-:W-:Y:S05]  /*00e0*/  @P0 EXIT ;  /* 0x000000000000094d */ /* 0x000fea0003800000 */
[----:B------:R-:W0:Y:S02]  /*00f0*/  LDC.64 R2, c[0x0][0x380] ;  /* 0x0000e000ff027b82 */ /* 0x000e240000000a00 */
[----:B0-----:R-:W-:-:S06]  /*0100*/  IMAD.WIDE.U32 R2, R5, 0x4, R2 ;  /* 0x0000000405027825 */ /* 0x001fcc00078e0002 */
[----:B------:R-:W0:Y:S01]  /*0110*/  LDC R5, c[0x0][0x390] ;  /* 0x0000e400ff057b82 */ /* 0x000e220000000800 */
[----:B------:R-:W0:Y:S02]  /*0120*/  LDG.E R0, desc[UR4][R2.64] ;  /* 0x0000000402007981 */ /* 0x000e24000c1e1900 */
[----:B0-----:R-:W-:-:S13]  /*0130*/  ISETP.GT.AND P0, PT, R0, R5, PT ;  /* 0x000000050000720c */ /* 0x001fda0003f04270 */
[----:B------:R-:W-:Y:S05]  /*0140*/  @!P0 EXIT ;  /* 0x000000000000894d */ /* 0x000fea0003800000 */
[----:B------:R-:W-:Y:S01]  /*0150*/  STG.E desc[UR4][R2.64], R5 ;  /* 0x0000000502007986 */ /* 0x000fe2000c101904 */
[----:B------:R-:W-:Y:S05]  /*0160*/  EXIT ;  /* 0x000000000000794d */ /* 0x000fea0003800000 */
.L_x_3:
        /* <DEDUP_REMOVED lines=9> */
.L_x_16:


//--------------------- .text._Z14indexShiftDownPii --------------------------
	.section	.text._Z14indexShiftDownPii,"ax",@progbits
	.align	128
        .global         _Z14indexShiftDownPii
        .type           _Z14indexShiftDownPii,@function
        .size           _Z14indexShiftDownPii,(.L_x_17 - _Z14indexShiftDownPii)
        .other          _Z14indexShiftDownPii,@"STO_CUDA_ENTRY STV_DEFAULT"
_Z14indexShiftDownPii:
.text._Z14indexShiftDownPii:
        /* <DEDUP_REMOVED lines=10> */
[----:B0-----:R-:W-:-:S05]  /*00a0*/  IMAD.WIDE.U32 R2, R5, 0x4, R2 ;  /* 0x0000000405027825 */ /* 0x001fca00078e0002 */
[----:B-1----:R-:W2:Y:S02]  /*00b0*/  LDG.E R0, desc[UR4][R2.64] ;  /* 0x0000000402007981 */ /* 0x002ea4000c1e1900 */
[----:B--2---:R-:W-:-:S05]  /*00c0*/  IADD3 R5, PT, PT, R0, -0x1, RZ ;  /* 0xffffffff00057810 */ /* 0x004fca0007ffe0ff */
[----:B------:R-:W-:Y:S01]  /*00d0*/  STG.E desc[UR4][R2.64], R5 ;  /* 0x0000000502007986 */ /* 0x000fe2000c101904 */
[----:B------:R-:W-:Y:S05]  /*00e0*/  EXIT ;  /* 0x000000000000794d */ /* 0x000fea0003800000 */
.L_x_4:
        /* <DEDUP_REMOVED lines=9> */
.L_x_17:


//--------------------- .text._Z13LinearBinningPfPiS0_iiiff --------------------------
	.section	.text._Z13LinearBinningPfPiS0_iiiff,"ax",@progbits
	.align	128
        .global         _Z13LinearBinningPfPiS0_iiiff
        .type           _Z13LinearBinningPfPiS0_iiiff,@function
        .size           _Z13LinearBinningPfPiS0_iiiff,(.L_x_18 - _Z13LinearBinningPfPiS0_iiiff)
        .other          _Z13LinearBinningPfPiS0_iiiff,@"STO_CUDA_ENTRY STV_DEFAULT"
_Z13LinearBinningPfPiS0_iiiff:
.text._Z13LinearBinningPfPiS0_iiiff:
        /* <DEDUP_REMOVED lines=10> */
[----:B------:R-:W2:Y:S01]  /*00a0*/  LDC R11, c[0x0][0x3a8] ;  /* 0x0000ea00ff0b7b82 */ /* 0x000ea20000000800 */
[----:B0-----:R-:W-:-:S05]  /*00b0*/  IMAD.WIDE.U32 R2, R9, 0x4, R2 ;  /* 0x0000000409027825 */ /* 0x001fca00078e0002 */
[----:B-1----:R-:W3:Y:S01]  /*00c0*/  LDG.E R0, desc[UR4][R2.64] ;  /* 0x0000000402007981 */ /* 0x002ee2000c1e1900 */
[----:B------:R-:W-:Y:S01]  /*00d0*/  UMOV UR6, 0xa0b5ed8d ;  /* 0xa0b5ed8d00067882 */ /* 0x000fe20000000000 */
[----:B------:R-:W-:Y:S01]  /*00e0*/  UMOV UR7, 0x3eb0c6f7 ;  /* 0x3eb0c6f700077882 */ /* 0x000fe20000000000 */
[----:B--2---:R-:W0:Y:S02]  /*00f0*/  F2F.F64.F32 R6, R11 ;  /* 0x0000000b00067310 */ /* 0x004e240000201800 */
[----:B0-----:R-:W-:-:S06]  /*0100*/  DMUL R6, R6, UR6 ;  /* 0x0000000606067c28 */ /* 0x001fcc0008000000 */
[----:B---3--:R-:W0:Y:S02]  /*0110*/  F2F.F64.F32 R4, |R0| ;  /* 0x4000000000047310 */ /* 0x008e240000201800 */
[----:B0-----:R-:W-:-:S14]  /*0120*/  DSETP.GEU.AND P0, PT, R6, R4, PT ;  /* 0x000000040600722a */ /* 0x001fdc0003f0e000 */
[----:B------:R-:W-:Y:S05]  /*0130*/  @P0 BRA `(.L_x_5) ;  /* 0x0000000000400947 */ /* 0x000fea0003800000 */
[----:B------:R-:W0:Y:S01]  /*0140*/  LDCU UR6, c[0x0][0x3a4] ;  /* 0x00007480ff0677ac */ /* 0x000e220008000800 */
[----:B------:R-:W-:Y:S01]  /*0150*/  FADD R0, -|R0|, R11 ;  /* 0x0000000b00007221 */ /* 0x000fe20000000300 */
[----:B------:R-:W1:Y:S03]  /*0160*/  LDC.64 R2, c[0x0][0x388] ;  /* 0x0000e200ff027b82 */ /* 0x000e660000000a00 */
[----:B0-----:R-:W-:Y:S01]  /*0170*/  FMUL R0, R0, UR6 ;  /* 0x0000000600007c20 */ /* 0x001fe20008400000 */
[----:B------:R-:W0:Y:S04]  /*0180*/  LDCU UR6, c[0x0][0x39c] ;  /* 0x00007380ff0677ac */ /* 0x000e280008000800 */
[----:B------:R-:W-:Y:S01]  /*0190*/  FMNMX R0, RZ, R0, !PT ;  /* 0x00000000ff007209 */ /* 0x000fe20007800000 */
[----:B-1----:R-:W-:-:S03]  /*01a0*/  IMAD.WIDE.U32 R2, R9, 0x4, R2 ;  /* 0x0000000409027825 */ /* 0x002fc600078e0002 */
[----:B------:R-:W0:Y:S02]  /*01b0*/  F2I.TRUNC.NTZ R5, R0 ;  /* 0x0000000000057305 */ /* 0x000e24000020f100 */
[----:B0-----:R-:W-:Y:S01]  /*01c0*/  ISETP.GE.AND P0, PT, R5, UR6, PT ;  /* 0x0000000605007c0c */ /* 0x001fe2000bf06270 */
[----:B------:R0:W-:-:S12]  /*01d0*/  STG.E desc[UR4][R2.64], R5 ;  /* 0x0000000502007986 */ /* 0x0001d8000c101904 */
[----:B0-----:R-:W-:Y:S05]  /*01e0*/  @P0 EXIT ;  /* 0x000000000000094d */ /* 0x001fea0003800000 */
[----:B------:R-:W0:Y:S01]  /*01f0*/  LDC.64 R2, c[0x0][0x390] ;  /* 0x0000e400ff027b82 */ /* 0x000e220000000a00 */
[----:B------:R-:W-:Y:S01]  /*0200*/  MOV R7, 0x1 ;  /* 0x0000000100077802 */ /* 0x000fe20000000f00 */
[----:B0-----:R-:W-:-:S05]  /*0210*/  IMAD.WIDE R2, R5, 0x4, R2 ;  /* 0x0000000405027825 */ /* 0x001fca00078e0202 */
[----:B------:R-:W-:Y:S01]  /*0220*/  REDG.E.ADD.STRONG.GPU desc[UR4][R2.64], R7 ;  /* 0x000000070200798e */ /* 0x000fe2000c12e104 */
[----:B------:R-:W-:Y:S05]  /*0230*/  EXIT ;  /* 0x000000000000794d */ /* 0x000fea0003800000 */
.L_x_5:
[----:B------:R-:W0:Y:S08]  /*0240*/  LDC R0, c[0x0][0x3a4] ;  /* 0x0000e900ff007b82 */ /* 0x000e300000000800 */
[----:B------:R-:W1:Y:S01]  /*0250*/  LDC.64 R2, c[0x0][0x388] ;  /* 0x0000e200ff027b82 */ /* 0x000e620000000a00 */
[----:B0-----:R-:W-:-:S04]  /*0260*/  FFMA R0, R11, R0, 1 ;  /* 0x3f8000000b007423 */ /* 0x001fc80000000000 */
[----:B------:R-:W0:Y:S01]  /*0270*/  F2I.TRUNC.NTZ R5, R0 ;  /* 0x0000000000057305 */ /* 0x000e22000020f100 */
[----:B-1----:R-:W-:-:S05]  /*0280*/  IMAD.WIDE.U32 R2, R9, 0x4, R2 ;  /* 0x0000000409027825 */ /* 0x002fca00078e0002 */
[----:B0-----:R-:W-:Y:S01]  /*0290*/  STG.E desc[UR4][R2.64], R5 ;  /* 0x0000000502007986 */ /* 0x001fe2000c101904 */
[----:B------:R-:W-:Y:S05]  /*02a0*/  EXIT ;  /* 0x000000000000794d */ /* 0x000fea0003800000 */
.L_x_6:
        /* <DEDUP_REMOVED lines=13> */
.L_x_18:


//--------------------- .text._Z14one_vector_intPii --------------------------
	.section	.text._Z14one_vector_intPii,"ax",@progbits
	.align	128
        .global         _Z14one_vector_intPii
        .type           _Z14one_vector_intPii,@function
        .size           _Z14one_vector_intPii,(.L_x_19 - _Z14one_vector_intPii)
        .other          _Z14one_vector_intPii,@"STO_CUDA_ENTRY STV_DEFAULT"
_Z14one_vector_intPii:
.text._Z14one_vector_intPii:
        /* <DEDUP_REMOVED lines=10> */
[----:B------:R-:W-:Y:S02]  /*00a0*/  HFMA2 R7, -RZ, RZ, 0, 5.9604644775390625e-08 ;  /* 0x00000001ff077431 */ /* 0x000fe400000001ff */
[----:B0-----:R-:W-:-:S05]  /*00b0*/  IMAD.WIDE.U32 R2, R5, 0x4, R2 ;  /* 0x0000000405027825 */ /* 0x001fca00078e0002 */
[----:B-1----:R-:W-:Y:S01]  /*00c0*/  STG.E desc[UR4][R2.64], R7 ;  /* 0x0000000702007986 */ /* 0x002fe2000c101904 */
[----:B------:R-:W-:Y:S05]  /*00d0*/  EXIT ;  /* 0x000000000000794d */ /* 0x000fea0003800000 */
.L_x_7:
        /* <DEDUP_REMOVED lines=10> */
.L_x_19:


//--------------------- .text._Z16one_vector_floatPfi --------------------------
	.section	.text._Z16one_vector_floatPfi,"ax",@progbits
	.align	128
        .global         _Z16one_vector_floatPfi
        .type           _Z16one_vector_floatPfi,@function
        .size           _Z16one_vector_floatPfi,(.L_x_20 - _Z16one_vector_floatPfi)
        .other          _Z16one_vector_floatPfi,@"STO_CUDA_ENTRY STV_DEFAULT"
_Z16one_vector_floatPfi:
.text._Z16one_vector_floatPfi:
        /* <DEDUP_REMOVED lines=10> */
[----:B------:R-:W-:Y:S02]  /*00a0*/  HFMA2 R7, -RZ, RZ, 1.875, 0 ;  /* 0x3f800000ff077431 */ /* 0x000fe400000001ff */
[----:B0-----:R-:W-:-:S05]  /*00b0*/  IMAD.WIDE.U32 R2, R5, 0x4, R2 ;  /* 0x0000000405027825 */ /* 0x001fca00078e0002 */
[----:B-1----:R-:W-:Y:S01]  /*00c0*/  STG.E desc[UR4][R2.64], R7 ;  /* 0x0000000702007986 */ /* 0x002fe2000c101904 */
[----:B------:R-:W-:Y:S05]  /*00d0*/  EXIT ;  /* 0x000000000000794d */ /* 0x000fea0003800000 */
.L_x_8:
        /* <DEDUP_REMOVED lines=10> */
.L_x_20:


//--------------------- .text._Z15zero_vector_intPii --------------------------
	.section	.text._Z15zero_vector_intPii,"ax",@progbits
	.align	128
        .global         _Z15zero_vector_intPii
        .type           _Z15zero_vector_intPii,@function
        .size           _Z15zero_vector_intPii,(.L_x_21 - _Z15zero_vector_intPii)
        .other          _Z15zero_vector_intPii,@"STO_CUDA_ENTRY STV_DEFAULT"
_Z15zero_vector_intPii:
.text._Z15zero_vector_intPii:
        /* <DEDUP_REMOVED lines=11> */
[----:B-1----:R-:W-:Y:S01]  /*00b0*/  STG.E desc[UR4][R2.64], RZ ;  /* 0x000000ff02007986 */ /* 0x002fe2000c101904 */
[----:B------:R-:W-:Y:S05]  /*00c0*/  EXIT ;  /* 0x000000000000794d */ /* 0x000fea0003800000 */
.L_x_9:
        /* <DEDUP_REMOVED lines=11> */
.L_x_21:


//--------------------- .text._Z17zero_vector_floatPfi --------------------------
	.section	.text._Z17zero_vector_floatPfi,"ax",@progbits
	.align	128
        .global         _Z17zero_vector_floatPfi
        .type           _Z17zero_vector_floatPfi,@function
        .size           _Z17zero_vector_floatPfi,(.L_x_22 - _Z17zero_vector_floatPfi)
        .other          _Z17zero_vector_floatPfi,@"STO_CUDA_ENTRY STV_DEFAULT"
_Z17zero_vector_floatPfi:
.text._Z17zero_vector_floatPfi:
        /* <DEDUP_REMOVED lines=13> */
.L_x_10:
        /* <DEDUP_REMOVED lines=11> */
.L_x_22:


//--------------------- .text._Z21threshold_and_supportPfPiif --------------------------
	.section	.text._Z21threshold_and_supportPfPiif,"ax",@progbits
	.align	128
        .global         _Z21threshold_and_supportPfPiif
        .type           _Z21threshold_and_supportPfPiif,@function
        .size           _Z21threshold_and_supportPfPiif,(.L_x_23 - _Z21threshold_and_supportPfPiif)
        .other          _Z21threshold_and_supportPfPiif,@"STO_CUDA_ENTRY STV_DEFAULT"
_Z21threshold_and_supportPfPiif:
.text._Z21threshold_and_supportPfPiif:
        /* <DEDUP_REMOVED lines=11> */
[----:B0-----:R-:W-:-:S05]  /*00b0*/  IMAD.WIDE.U32 R2, R7, 0x4, R2 ;  /* 0x0000000407027825 */ /* 0x001fca00078e0002 */
[----:B-1----:R-:W2:Y:S02]  /*00c0*/  LDG.E R0, desc[UR4][R2.64] ;  /* 0x0000000402007981 */ /* 0x002ea4000c1e1900 */
[----:B--2---:R-:W-:-:S13]  /*00d0*/  FSETP.GEU.AND P0, PT, |R0|, UR6, PT ;  /* 0x0000000600007c0b */ /* 0x004fda000bf0e200 */
[----:B------:R-:W-:Y:S05]  /*00e0*/  @P0 EXIT ;  /* 0x000000000000094d */ /* 0x000fea0003800000 */
[----:B------:R-:W0:Y:S01]  /*00f0*/  LDC.64 R4, c[0x0][0x388] ;  /* 0x0000e200ff047b82 */ /* 0x000e220000000a00 */
[----:B------:R-:W-:Y:S01]  /*0100*/  HFMA2 R9, -RZ, RZ, 0, 1.1920928955078125e-07 ;  /* 0x00000002ff097431 */ /* 0x000fe200000001ff */
[----:B------:R-:W-:Y:S01]  /*0110*/  STG.E desc[UR4][R2.64], RZ ;  /* 0x000000ff02007986 */ /* 0x000fe2000c101904 */
[----:B0-----:R-:W-:-:S05]  /*0120*/  IMAD.WIDE.U32 R4, R7, 0x4, R4 ;  /* 0x0000000407047825 */ /* 0x001fca00078e0004 */
[----:B------:R-:W-:Y:S01]  /*0130*/  STG.E desc[UR4][R4.64], R9 ;  /* 0x0000000904007986 */ /* 0x000fe2000c101904 */
[----:B------:R-:W-:Y:S05]  /*0140*/  EXIT ;  /* 0x000000000000794d */ /* 0x000fea0003800000 */
.L_x_11:
        /* <DEDUP_REMOVED lines=11> */
.L_x_23:


//--------------------- .text._Z9thresholdPfPiii  --------------------------
	.section	.text._Z9thresholdPfPiii,"ax",@progbits
	.align	128
        .global         _Z9thresholdPfPiii
        .type           _Z9thresholdPfPiii,@function
        .size           _Z9thresholdPfPiii,(.L_x_24 - _Z9thresholdPfPiii)
        .other          _Z9thresholdPfPiii,@"STO_CUDA_ENTRY STV_DEFAULT"
_Z9thresholdPfPiii:
.text._Z9thresholdPfPiii:
[----:B------:R-:W-:Y:S01]  /*0000*/  LDC R1, c[0x0][0x37c] ;  /* 0x0000df00ff017b82 */ /* 0x000fe20000000800 */
[----:B------:R-:W0:Y:S07]  /*0010*/  S2R R5, SR_CTAID.X ;  /* 0x0000000000057919 */ /* 0x000e2e0000002500 */
[----:B------:R-:W1:Y:S01]  /*0020*/  LDC.64 R2, c[0x0][0x388] ;  /* 0x0000e200ff027b82 */ /* 0x000e620000000a00 */
[----:B------:R-:W0:Y:S01]  /*0030*/  LDCU UR6, c[0x0][0x360] ;  /* 0x00006c00ff0677ac */ /* 0x000e220008000800 */
[----:B------:R-:W0:Y:S01]  /*0040*/  S2R R0, SR_TID.X ;  /* 0x0000000000007919 */ /* 0x000e220000002100 */
[----:B------:R-:W2:Y:S01]  /*0050*/  LDCU.64 UR4, c[0x0][0x358] ;  /* 0x00006b00ff0477ac */ /* 0x000ea20008000a00 */
[----:B0-----:R-:W-:Y:S01]  /*0060*/  IMAD R5, R5, UR6, R0 ;  /* 0x0000000605057c24 */ /* 0x001fe2000f8e0200 */
[----:B------:R-:W0:Y:S03]  /*0070*/  LDCU.64 UR6, c[0x0][0x390] ;  /* 0x00007200ff0677ac */ /* 0x000e260008000a00 */
[----:B-1----:R-:W-:-:S06]  /*0080*/  IMAD.WIDE.U32 R2, R5, 0x4, R2 ;  /* 0x0000000405027825 */ /* 0x002fcc00078e0002 */
[----:B--2---:R-:W0:Y:S02]  /*0090*/  LDG.E R2, desc[UR4][R2.64] ;  /* 0x0000000402027981 */ /* 0x004e24000c1e1900 */
[----:B0-----:R-:W-:-:S04]  /*00a0*/  ISETP.GT.AND P0, PT, R2, UR6, PT ;  /* 0x0000000602007c0c */ /* 0x001fc8000bf04270 */
[----:B------:R-:W-:-:S13]  /*00b0*/  ISETP.GE.U32.OR P0, PT, R5, UR7, !P0 ;  /* 0x0000000705007c0c */ /* 0x000fda000c706470 */
[----:B------:R-:W-:Y:S05]  /*00c0*/  @P0 EXIT ;  /* 0x000000000000094d */ /* 0x000fea0003800000 */
[----:B------:R-:W0:Y:S02]  /*00d0*/  LDC.64 R2, c[0x0][0x380] ;  /* 0x0000e000ff027b82 */ /* 0x000e240000000a00 */
[----:B0-----:R-:W-:-:S05]  /*00e0*/  IMAD.WIDE.U32 R2, R5, 0x4, R2 ;  /* 0x0000000405027825 */ /* 0x001fca00078e0002 */
[----:B------:R-:W-:Y:S01]  /*00f0*/  STG.E desc[UR4][R2.64], RZ ;  /* 0x000000ff02007986 */ /* 0x000fe2000c101904 */
[----:B------:R-:W-:Y:S05]  /*0100*/  EXIT ;  /* 0x000000000000794d */ /* 0x000fea0003800000 */
.L_x_12:
        /* <DEDUP_REMOVED lines=15> */
.L_x_24:


//--------------------- .text._Z13threshold_onePfS_Piii --------------------------
	.section	.text._Z13threshold_onePfS_Piii,"ax",@progbits
	.align	128
        .global         _Z13threshold_onePfS_Piii
        .type           _Z13threshold_onePfS_Piii,@function
        .size           _Z13threshold_onePfS_Piii,(.L_x_25 - _Z13threshold_onePfS_Piii)
        .other          _Z13threshold_onePfS_Piii,@"STO_CUDA_ENTRY STV_DEFAULT"
_Z13threshold_onePfS_Piii:
.text._Z13threshold_onePfS_Piii:
        /* <DEDUP_REMOVED lines=11> */
[----:B------:R-:W-:-:S13]  /*00b0*/  ISETP.GE.U32.OR P0, PT, R7, UR7, P0 ;  /* 0x0000000707007c0c */ /* 0x000fda0008706470 */
[----:B------:R-:W-:Y:S05]  /*00c0*/  @P0 EXIT ;  /* 0x000000000000094d */ /* 0x000fea0003800000 */
[----:B------:R-:W0:Y:S08]  /*00d0*/  LDC.64 R2, c[0x0][0x380] ;  /* 0x0000e000ff027b82 */ /* 0x000e300000000a00 */
[----:B------:R-:W1:Y:S01]  /*00e0*/  LDC.64 R4, c[0x0][0x388] ;  /* 0x0000e200ff047b82 */ /* 0x000e620000000a00 */
[----:B0-----:R-:W-:-:S06]  /*00f0*/  IMAD.WIDE.U32 R2, R7, 0x4, R2 ;  /* 0x0000000407027825 */ /* 0x001fcc00078e0002 */
[----:B------:R-:W2:Y:S01]  /*0100*/  LDG.E R3, desc[UR4][R2.64] ;  /* 0x0000000402037981 */ /* 0x000ea2000c1e1900 */
[----:B-1----:R-:W-:-:S05]  /*0110*/  IMAD.WIDE.U32 R4, R7, 0x4, R4 ;  /* 0x0000000407047825 */ /* 0x002fca00078e0004 */
[----:B--2---:R-:W-:Y:S01]  /*0120*/  STG.E desc[UR4][R4.64], R3 ;  /* 0x0000000304007986 */ /* 0x004fe2000c101904 */
[----:B------:R-:W-:Y:S05]  /*0130*/  EXIT ;  /* 0x000000000000794d */ /* 0x000fea0003800000 */
.L_x_13:
        /* <DEDUP_REMOVED lines=12> */
.L_x_25:


//--------------------- .nv.shared.reserved.0     --------------------------
	.section	.nv.shared.reserved.0,"aw",@nobits
	.weak		__nv_reservedSMEM_offset_0_alias
	.size		__nv_reservedSMEM_offset_0_alias, 0, 64
	.other		__nv_reservedSMEM_offset_0_alias,@"STO_CUDA_RESERVED_SHARED STV_DEFAULT"
__nv_reservedSMEM_offset_0_alias:
	.zero		0
	.zero		64


//--------------------- .nv.constant0._Z13magnitudeCopyPfS_i --------------------------
	.section	.nv.constant0._Z13magnitudeCopyPfS_i,"a",@progbits
	.sectionflags	@""
	.align	4
.nv.constant0._Z13magnitudeCopyPfS_i:
	.zero		916


//--------------------- .nv.constant0._Z13check_supportPfS_iPi --------------------------
	.section	.nv.constant0._Z13check_supportPfS_iPi,"a",@progbits
	.sectionflags	@""
	.align	4
.nv.constant0._Z13check_supportPfS_iPi:
	.zero		928


//--------------------- .nv.constant0._Z12joinSupportsPiS_iii --------------------------
	.section	.nv.constant0._Z12joinSupportsPiS_iii,"a",@progbits
	.sectionflags	@""
	.align	4
.nv.constant0._Z12joinSupportsPiS_iii:
	.zero		924


//--------------------- .nv.constant0._Z14indexShiftDownPii --------------------------
	.section	.nv.constant0._Z14indexShiftDownPii,"a",@progbits
	.sectionflags	@""
	.align	4
.nv.constant0._Z14indexShiftDownPii:
	.zero		908


//--------------------- .nv.constant0._Z13LinearBinningPfPiS0_iiiff --------------------------
	.section	.nv.constant0._Z13LinearBinningPfPiS0_iiiff,"a",@progbits
	.sectionflags	@""
	.align	4
.nv.constant0._Z13LinearBinningPfPiS0_iiiff:
	.zero		940


//--------------------- .nv.constant0._Z14one_vector_intPii --------------------------
	.section	.nv.constant0._Z14one_vector_intPii,"a",@progbits
	.sectionflags	@""
	.align	4
.nv.constant0._Z14one_vector_intPii:
	.zero		908


//--------------------- .nv.constant0._Z16one_vector_floatPfi --------------------------
	.section	.nv.constant0._Z16one_vector_floatPfi,"a",@progbits
	.sectionflags	@""
	.align	4
.nv.constant0._Z16one_vector_floatPfi:
	.zero		908


//--------------------- .nv.constant0._Z15zero_vector_intPii --------------------------
	.section	.nv.constant0._Z15zero_vector_intPii,"a",@progbits
	.sectionflags	@""
	.align	4
.nv.constant0._Z15zero_vector_intPii:
	.zero		908


//--------------------- .nv.constant0._Z17zero_vector_floatPfi --------------------------
	.section	.nv.constant0._Z17zero_vector_floatPfi,"a",@progbits
	.sectionflags	@""
	.align	4
.nv.constant0._Z17zero_vector_floatPfi:
	.zero		908


//--------------------- .nv.constant0._Z21threshold_and_supportPfPiif --------------------------
	.section	.nv.constant0._Z21threshold_and_supportPfPiif,"a",@progbits
	.sectionflags	@""
	.align	4
.nv.constant0._Z21threshold_and_supportPfPiif:
	.zero		920


//--------------------- .nv.constant0._Z9thresholdPfPiii --------------------------
	.section	.nv.constant0._Z9thresholdPfPiii,"a",@progbits
	.sectionflags	@""
	.align	4
.nv.constant0._Z9thresholdPfPiii:
	.zero		920


//--------------------- .nv.constant0._Z13threshold_onePfS_Piii --------------------------
	.section	.nv.constant0._Z13threshold_onePfS_Piii,"a",@progbits
	.sectionflags	@""
	.align	4
.nv.constant0._Z13threshold_onePfS_Piii:
	.zero		928


//--------------------- SYMBOLS --------------------------

	.type		.nv.reservedSmem.offset0,@object
	.size		.nv.reservedSmem.offset0,0x4
